//
// Generated by NVIDIA NVVM Compiler
//
// Compiler Build ID: CL-36424714
// Cuda compilation tools, release 13.0, V13.0.88
// Based on NVVM 20.0.0
//

.version 9.0
.target sm_100
.address_size 64

	// .globl	_Z10gemv_naivePfS_S_ii

.visible .entry _Z10gemv_naivePfS_S_ii(
	.param .u64 .ptr .align 1 _Z10gemv_naivePfS_S_ii_param_0,
	.param .u64 .ptr .align 1 _Z10gemv_naivePfS_S_ii_param_1,
	.param .u64 .ptr .align 1 _Z10gemv_naivePfS_S_ii_param_2,
	.param .u32 _Z10gemv_naivePfS_S_ii_param_3,
	.param .u32 _Z10gemv_naivePfS_S_ii_param_4
)
{
	.reg .pred 	%p<11>;
	.reg .b32 	%r<61>;
	.reg .b32 	%f<112>;
	.reg .b64 	%rd<78>;

	ld.param.u64 	%rd7, [_Z10gemv_naivePfS_S_ii_param_0];
	ld.param.u64 	%rd8, [_Z10gemv_naivePfS_S_ii_param_1];
	ld.param.u64 	%rd6, [_Z10gemv_naivePfS_S_ii_param_2];
	ld.param.u32 	%r21, [_Z10gemv_naivePfS_S_ii_param_3];
	ld.param.u32 	%r20, [_Z10gemv_naivePfS_S_ii_param_4];
	cvta.to.global.u64 	%rd1, %rd8;
	cvta.to.global.u64 	%rd2, %rd7;
	mov.u32 	%r22, %ctaid.x;
	mov.u32 	%r23, %ntid.x;
	mov.u32 	%r24, %tid.x;
	mad.lo.s32 	%r1, %r22, %r23, %r24;
	mul.lo.s32 	%r2, %r20, %r1;
	setp.ge.u32 	%p1, %r1, %r21;
	@%p1 bra 	$L__BB0_15;
	setp.eq.s32 	%p2, %r20, 0;
	mov.f32 	%f111, 0f00000000;
	@%p2 bra 	$L__BB0_14;
	and.b32  	%r3, %r20, 15;
	setp.lt.u32 	%p3, %r20, 16;
	mov.f32 	%f111, 0f00000000;
	mov.b32 	%r57, 0;
	@%p3 bra 	$L__BB0_5;
	and.b32  	%r57, %r20, -16;
	mov.f32 	%f111, 0f00000000;
	mov.b32 	%r55, 0;
$L__BB0_4:
	.pragma "nounroll";
	add.s32 	%r27, %r55, %r2;
	mul.wide.u32 	%rd9, %r27, 4;
	add.s64 	%rd10, %rd2, %rd9;
	ld.global.f32 	%f18, [%rd10];
	mul.wide.u32 	%rd11, %r55, 4;
	add.s64 	%rd12, %rd1, %rd11;
	ld.global.f32 	%f19, [%rd12];
	fma.rn.f32 	%f20, %f18, %f19, %f111;
	add.s32 	%r28, %r27, 1;
	mul.wide.u32 	%rd13, %r28, 4;
	add.s64 	%rd14, %rd2, %rd13;
	ld.global.f32 	%f21, [%rd14];
	ld.global.f32 	%f22, [%rd12+4];
	fma.rn.f32 	%f23, %f21, %f22, %f20;
	add.s32 	%r29, %r27, 2;
	mul.wide.u32 	%rd15, %r29, 4;
	add.s64 	%rd16, %rd2, %rd15;
	ld.global.f32 	%f24, [%rd16];
	ld.global.f32 	%f25, [%rd12+8];
	fma.rn.f32 	%f26, %f24, %f25, %f23;
	add.s32 	%r30, %r27, 3;
	mul.wide.u32 	%rd17, %r30, 4;
	add.s64 	%rd18, %rd2, %rd17;
	ld.global.f32 	%f27, [%rd18];
	ld.global.f32 	%f28, [%rd12+12];
	fma.rn.f32 	%f29, %f27, %f28, %f26;
	add.s32 	%r31, %r27, 4;
	mul.wide.u32 	%rd19, %r31, 4;
	add.s64 	%rd20, %rd2, %rd19;
	ld.global.f32 	%f30, [%rd20];
	ld.global.f32 	%f31, [%rd12+16];
	fma.rn.f32 	%f32, %f30, %f31, %f29;
	add.s32 	%r32, %r27, 5;
	mul.wide.u32 	%rd21, %r32, 4;
	add.s64 	%rd22, %rd2, %rd21;
	ld.global.f32 	%f33, [%rd22];
	ld.global.f32 	%f34, [%rd12+20];
	fma.rn.f32 	%f35, %f33, %f34, %f32;
	add.s32 	%r33, %r27, 6;
	mul.wide.u32 	%rd23, %r33, 4;
	add.s64 	%rd24, %rd2, %rd23;
	ld.global.f32 	%f36, [%rd24];
	ld.global.f32 	%f37, [%rd12+24];
	fma.rn.f32 	%f38, %f36, %f37, %f35;
	add.s32 	%r34, %r27, 7;
	mul.wide.u32 	%rd25, %r34, 4;
	add.s64 	%rd26, %rd2, %rd25;
	ld.global.f32 	%f39, [%rd26];
	ld.global.f32 	%f40, [%rd12+28];
	fma.rn.f32 	%f41, %f39, %f40, %f38;
	add.s32 	%r35, %r27, 8;
	mul.wide.u32 	%rd27, %r35, 4;
	add.s64 	%rd28, %rd2, %rd27;
	ld.global.f32 	%f42, [%rd28];
	ld.global.f32 	%f43, [%rd12+32];
	fma.rn.f32 	%f44, %f42, %f43, %f41;
	add.s32 	%r36, %r27, 9;
	mul.wide.u32 	%rd29, %r36, 4;
	add.s64 	%rd30, %rd2, %rd29;
	ld.global.f32 	%f45, [%rd30];
	ld.global.f32 	%f46, [%rd12+36];
	fma.rn.f32 	%f47, %f45, %f46, %f44;
	add.s32 	%r37, %r27, 10;
	mul.wide.u32 	%rd31, %r37, 4;
	add.s64 	%rd32, %rd2, %rd31;
	ld.global.f32 	%f48, [%rd32];
	ld.global.f32 	%f49, [%rd12+40];
	fma.rn.f32 	%f50, %f48, %f49, %f47;
	add.s32 	%r38, %r27, 11;
	mul.wide.u32 	%rd33, %r38, 4;
	add.s64 	%rd34, %rd2, %rd33;
	ld.global.f32 	%f51, [%rd34];
	ld.global.f32 	%f52, [%rd12+44];
	fma.rn.f32 	%f53, %f51, %f52, %f50;
	add.s32 	%r39, %r27, 12;
	mul.wide.u32 	%rd35, %r39, 4;
	add.s64 	%rd36, %rd2, %rd35;
	ld.global.f32 	%f54, [%rd36];
	ld.global.f32 	%f55, [%rd12+48];
	fma.rn.f32 	%f56, %f54, %f55, %f53;
	add.s32 	%r40, %r27, 13;
	mul.wide.u32 	%rd37, %r40, 4;
	add.s64 	%rd38, %rd2, %rd37;
	ld.global.f32 	%f57, [%rd38];
	ld.global.f32 	%f58, [%rd12+52];
	fma.rn.f32 	%f59, %f57, %f58, %f56;
	add.s32 	%r41, %r27, 14;
	mul.wide.u32 	%rd39, %r41, 4;
	add.s64 	%rd40, %rd2, %rd39;
	ld.global.f32 	%f60, [%rd40];
	ld.global.f32 	%f61, [%rd12+56];
	fma.rn.f32 	%f62, %f60, %f61, %f59;
	add.s32 	%r42, %r27, 15;
	mul.wide.u32 	%rd41, %r42, 4;
	add.s64 	%rd42, %rd2, %rd41;
	ld.global.f32 	%f63, [%rd42];
	ld.global.f32 	%f64, [%rd12+60];
	fma.rn.f32 	%f111, %f63, %f64, %f62;
	add.s32 	%r55, %r55, 16;
	setp.ne.s32 	%p4, %r55, %r57;
	@%p4 bra 	$L__BB0_4;
$L__BB0_5:
	setp.eq.s32 	%p5, %r3, 0;
	@%p5 bra 	$L__BB0_14;
	and.b32  	%r8, %r20, 7;
	setp.lt.u32 	%p6, %r3, 8;
	@%p6 bra 	$L__BB0_8;
	add.s32 	%r43, %r57, %r2;
	mul.wide.u32 	%rd43, %r43, 4;
	add.s64 	%rd44, %rd2, %rd43;
	ld.global.f32 	%f66, [%rd44];
	mul.wide.u32 	%rd45, %r57, 4;
	add.s64 	%rd46, %rd1, %rd45;
	ld.global.f32 	%f67, [%rd46];
	fma.rn.f32 	%f68, %f66, %f67, %f111;
	add.s32 	%r44, %r43, 1;
	mul.wide.u32 	%rd47, %r44, 4;
	add.s64 	%rd48, %rd2, %rd47;
	ld.global.f32 	%f69, [%rd48];
	ld.global.f32 	%f70, [%rd46+4];
	fma.rn.f32 	%f71, %f69, %f70, %f68;
	add.s32 	%r45, %r43, 2;
	mul.wide.u32 	%rd49, %r45, 4;
	add.s64 	%rd50, %rd2, %rd49;
	ld.global.f32 	%f72, [%rd50];
	ld.global.f32 	%f73, [%rd46+8];
	fma.rn.f32 	%f74, %f72, %f73, %f71;
	add.s32 	%r46, %r43, 3;
	mul.wide.u32 	%rd51, %r46, 4;
	add.s64 	%rd52, %rd2, %rd51;
	ld.global.f32 	%f75, [%rd52];
	ld.global.f32 	%f76, [%rd46+12];
	fma.rn.f32 	%f77, %f75, %f76, %f74;
	add.s32 	%r47, %r43, 4;
	mul.wide.u32 	%rd53, %r47, 4;
	add.s64 	%rd54, %rd2, %rd53;
	ld.global.f32 	%f78, [%rd54];
	ld.global.f32 	%f79, [%rd46+16];
	fma.rn.f32 	%f80, %f78, %f79, %f77;
	add.s32 	%r48, %r43, 5;
	mul.wide.u32 	%rd55, %r48, 4;
	add.s64 	%rd56, %rd2, %rd55;
	ld.global.f32 	%f81, [%rd56];
	ld.global.f32 	%f82, [%rd46+20];
	fma.rn.f32 	%f83, %f81, %f82, %f80;
	add.s32 	%r49, %r43, 6;
	mul.wide.u32 	%rd57, %r49, 4;
	add.s64 	%rd58, %rd2, %rd57;
	ld.global.f32 	%f84, [%rd58];
	ld.global.f32 	%f85, [%rd46+24];
	fma.rn.f32 	%f86, %f84, %f85, %f83;
	add.s32 	%r50, %r43, 7;
	mul.wide.u32 	%rd59, %r50, 4;
	add.s64 	%rd60, %rd2, %rd59;
	ld.global.f32 	%f87, [%rd60];
	ld.global.f32 	%f88, [%rd46+28];
	fma.rn.f32 	%f111, %f87, %f88, %f86;
	add.s32 	%r57, %r57, 8;
$L__BB0_8:
	setp.eq.s32 	%p7, %r8, 0;
	@%p7 bra 	$L__BB0_14;
	and.b32  	%r11, %r20, 3;
	setp.lt.u32 	%p8, %r8, 4;
	@%p8 bra 	$L__BB0_11;
	add.s32 	%r51, %r57, %r2;
	mul.wide.u32 	%rd61, %r51, 4;
	add.s64 	%rd62, %rd2, %rd61;
	ld.global.f32 	%f90, [%rd62];
	mul.wide.u32 	%rd63, %r57, 4;
	add.s64 	%rd64, %rd1, %rd63;
	ld.global.f32 	%f91, [%rd64];
	fma.rn.f32 	%f92, %f90, %f91, %f111;
	add.s32 	%r52, %r51, 1;
	mul.wide.u32 	%rd65, %r52, 4;
	add.s64 	%rd66, %rd2, %rd65;
	ld.global.f32 	%f93, [%rd66];
	ld.global.f32 	%f94, [%rd64+4];
	fma.rn.f32 	%f95, %f93, %f94, %f92;
	add.s32 	%r53, %r51, 2;
	mul.wide.u32 	%rd67, %r53, 4;
	add.s64 	%rd68, %rd2, %rd67;
	ld.global.f32 	%f96, [%rd68];
	ld.global.f32 	%f97, [%rd64+8];
	fma.rn.f32 	%f98, %f96, %f97, %f95;
	add.s32 	%r54, %r51, 3;
	mul.wide.u32 	%rd69, %r54, 4;
	add.s64 	%rd70, %rd2, %rd69;
	ld.global.f32 	%f99, [%rd70];
	ld.global.f32 	%f100, [%rd64+12];
	fma.rn.f32 	%f111, %f99, %f100, %f98;
	add.s32 	%r57, %r57, 4;
$L__BB0_11:
	setp.eq.s32 	%p9, %r11, 0;
	@%p9 bra 	$L__BB0_14;
	mul.wide.u32 	%rd71, %r57, 4;
	add.s64 	%rd77, %rd1, %rd71;
	add.s32 	%r60, %r57, %r2;
	neg.s32 	%r59, %r11;
$L__BB0_13:
	.pragma "nounroll";
	mul.wide.u32 	%rd72, %r60, 4;
	add.s64 	%rd73, %rd2, %rd72;
	ld.global.f32 	%f101, [%rd73];
	ld.global.f32 	%f102, [%rd77];
	fma.rn.f32 	%f111, %f101, %f102, %f111;
	add.s64 	%rd77, %rd77, 4;
	add.s32 	%r60, %r60, 1;
	add.s32 	%r59, %r59, 1;
	setp.ne.s32 	%p10, %r59, 0;
	@%p10 bra 	$L__BB0_13;
$L__BB0_14:
	cvta.to.global.u64 	%rd74, %rd6;
	mul.wide.u32 	%rd75, %r1, 4;
	add.s64 	%rd76, %rd74, %rd75;
	st.global.f32 	[%rd76], %f111;
$L__BB0_15:
	ret;

}
	// .globl	_Z14gemv_transposePfS_S_ii
.visible .entry _Z14gemv_transposePfS_S_ii(
	.param .u64 .ptr .align 1 _Z14gemv_transposePfS_S_ii_param_0,
	.param .u64 .ptr .align 1 _Z14gemv_transposePfS_S_ii_param_1,
	.param .u64 .ptr .align 1 _Z14gemv_transposePfS_S_ii_param_2,
	.param .u32 _Z14gemv_transposePfS_S_ii_param_3,
	.param .u32 _Z14gemv_transposePfS_S_ii_param_4
)
{
	.reg .pred 	%p<10>;
	.reg .b32 	%r<114>;
	.reg .b32 	%f<111>;
	.reg .b64 	%rd<81>;

	ld.param.u64 	%rd10, [_Z14gemv_transposePfS_S_ii_param_0];
	ld.param.u64 	%rd11, [_Z14gemv_transposePfS_S_ii_param_1];
	ld.param.u32 	%r69, [_Z14gemv_transposePfS_S_ii_param_3];
	ld.param.u32 	%r70, [_Z14gemv_transposePfS_S_ii_param_4];
	cvta.to.global.u64 	%rd1, %rd11;
	cvta.to.global.u64 	%rd2, %rd10;
	mov.u32 	%r71, %ctaid.x;
	mov.u32 	%r72, %ntid.x;
	mul.lo.s32 	%r1, %r71, %r72;
	mov.u32 	%r2, %tid.x;
	add.s32 	%r3, %r1, %r2;
	setp.ge.u32 	%p1, %r3, %r70;
	@%p1 bra 	$L__BB1_14;
	and.b32  	%r4, %r70, 15;
	setp.lt.u32 	%p2, %r70, 16;
	mov.f32 	%f110, 0f00000000;
	mov.b32 	%r110, 0;
	@%p2 bra 	$L__BB1_4;
	and.b32  	%r74, %r70, -16;
	neg.s32 	%r108, %r74;
	mad.lo.s32 	%r106, %r69, 15, %r3;
	mad.lo.s32 	%r105, %r69, 14, %r3;
	mad.lo.s32 	%r104, %r69, 13, %r3;
	mad.lo.s32 	%r103, %r69, 12, %r3;
	mad.lo.s32 	%r102, %r69, 11, %r3;
	mad.lo.s32 	%r101, %r69, 10, %r3;
	mad.lo.s32 	%r100, %r69, 9, %r3;
	shl.b32 	%r75, %r69, 3;
	add.s32 	%r99, %r3, %r75;
	mad.lo.s32 	%r98, %r69, 7, %r3;
	mad.lo.s32 	%r97, %r69, 6, %r3;
	mad.lo.s32 	%r96, %r69, 5, %r3;
	shl.b32 	%r76, %r69, 2;
	add.s32 	%r95, %r3, %r76;
	mad.lo.s32 	%r94, %r69, 3, %r3;
	shl.b32 	%r77, %r69, 1;
	add.s32 	%r93, %r3, %r77;
	add.s64 	%rd79, %rd1, 32;
	add.s32 	%r78, %r2, %r69;
	add.s32 	%r92, %r78, %r1;
	mov.f32 	%f110, 0f00000000;
	mov.u32 	%r107, %r3;
$L__BB1_3:
	.pragma "nounroll";
	and.b32  	%r110, %r70, -16;
	mul.wide.u32 	%rd12, %r107, 4;
	add.s64 	%rd13, %rd2, %rd12;
	ld.global.f32 	%f17, [%rd13];
	ld.global.f32 	%f18, [%rd79+-32];
	fma.rn.f32 	%f19, %f17, %f18, %f110;
	mul.wide.u32 	%rd14, %r92, 4;
	add.s64 	%rd15, %rd2, %rd14;
	ld.global.f32 	%f20, [%rd15];
	ld.global.f32 	%f21, [%rd79+-28];
	fma.rn.f32 	%f22, %f20, %f21, %f19;
	mul.wide.u32 	%rd16, %r93, 4;
	add.s64 	%rd17, %rd2, %rd16;
	ld.global.f32 	%f23, [%rd17];
	ld.global.f32 	%f24, [%rd79+-24];
	fma.rn.f32 	%f25, %f23, %f24, %f22;
	mul.wide.u32 	%rd18, %r94, 4;
	add.s64 	%rd19, %rd2, %rd18;
	ld.global.f32 	%f26, [%rd19];
	ld.global.f32 	%f27, [%rd79+-20];
	fma.rn.f32 	%f28, %f26, %f27, %f25;
	mul.wide.u32 	%rd20, %r95, 4;
	add.s64 	%rd21, %rd2, %rd20;
	ld.global.f32 	%f29, [%rd21];
	ld.global.f32 	%f30, [%rd79+-16];
	fma.rn.f32 	%f31, %f29, %f30, %f28;
	mul.wide.u32 	%rd22, %r96, 4;
	add.s64 	%rd23, %rd2, %rd22;
	ld.global.f32 	%f32, [%rd23];
	ld.global.f32 	%f33, [%rd79+-12];
	fma.rn.f32 	%f34, %f32, %f33, %f31;
	mul.wide.u32 	%rd24, %r97, 4;
	add.s64 	%rd25, %rd2, %rd24;
	ld.global.f32 	%f35, [%rd25];
	ld.global.f32 	%f36, [%rd79+-8];
	fma.rn.f32 	%f37, %f35, %f36, %f34;
	mul.wide.u32 	%rd26, %r98, 4;
	add.s64 	%rd27, %rd2, %rd26;
	ld.global.f32 	%f38, [%rd27];
	ld.global.f32 	%f39, [%rd79+-4];
	fma.rn.f32 	%f40, %f38, %f39, %f37;
	mul.wide.u32 	%rd28, %r99, 4;
	add.s64 	%rd29, %rd2, %rd28;
	ld.global.f32 	%f41, [%rd29];
	ld.global.f32 	%f42, [%rd79];
	fma.rn.f32 	%f43, %f41, %f42, %f40;
	mul.wide.u32 	%rd30, %r100, 4;
	add.s64 	%rd31, %rd2, %rd30;
	ld.global.f32 	%f44, [%rd31];
	ld.global.f32 	%f45, [%rd79+4];
	fma.rn.f32 	%f46, %f44, %f45, %f43;
	mul.wide.u32 	%rd32, %r101, 4;
	add.s64 	%rd33, %rd2, %rd32;
	ld.global.f32 	%f47, [%rd33];
	ld.global.f32 	%f48, [%rd79+8];
	fma.rn.f32 	%f49, %f47, %f48, %f46;
	mul.wide.u32 	%rd34, %r102, 4;
	add.s64 	%rd35, %rd2, %rd34;
	ld.global.f32 	%f50, [%rd35];
	ld.global.f32 	%f51, [%rd79+12];
	fma.rn.f32 	%f52, %f50, %f51, %f49;
	mul.wide.u32 	%rd36, %r103, 4;
	add.s64 	%rd37, %rd2, %rd36;
	ld.global.f32 	%f53, [%rd37];
	ld.global.f32 	%f54, [%rd79+16];
	fma.rn.f32 	%f55, %f53, %f54, %f52;
	mul.wide.u32 	%rd38, %r104, 4;
	add.s64 	%rd39, %rd2, %rd38;
	ld.global.f32 	%f56, [%rd39];
	ld.global.f32 	%f57, [%rd79+20];
	fma.rn.f32 	%f58, %f56, %f57, %f55;
	mul.wide.u32 	%rd40, %r105, 4;
	add.s64 	%rd41, %rd2, %rd40;
	ld.global.f32 	%f59, [%rd41];
	ld.global.f32 	%f60, [%rd79+24];
	fma.rn.f32 	%f61, %f59, %f60, %f58;
	mul.wide.u32 	%rd42, %r106, 4;
	add.s64 	%rd43, %rd2, %rd42;
	ld.global.f32 	%f62, [%rd43];
	ld.global.f32 	%f63, [%rd79+28];
	fma.rn.f32 	%f110, %f62, %f63, %f61;
	add.s32 	%r108, %r108, 16;
	shl.b32 	%r79, %r69, 4;
	add.s32 	%r107, %r107, %r79;
	add.s32 	%r106, %r106, %r79;
	add.s32 	%r105, %r105, %r79;
	add.s32 	%r104, %r104, %r79;
	add.s32 	%r103, %r103, %r79;
	add.s32 	%r102, %r102, %r79;
	add.s32 	%r101, %r101, %r79;
	add.s32 	%r100, %r100, %r79;
	add.s32 	%r99, %r99, %r79;
	add.s32 	%r98, %r98, %r79;
	add.s32 	%r97, %r97, %r79;
	add.s32 	%r96, %r96, %r79;
	add.s32 	%r95, %r95, %r79;
	add.s32 	%r94, %r94, %r79;
	add.s32 	%r93, %r93, %r79;
	add.s64 	%rd79, %rd79, 64;
	add.s32 	%r92, %r92, %r79;
	setp.ne.s32 	%p3, %r108, 0;
	@%p3 bra 	$L__BB1_3;
$L__BB1_4:
	setp.eq.s32 	%p4, %r4, 0;
	@%p4 bra 	$L__BB1_13;
	and.b32  	%r57, %r70, 7;
	setp.lt.u32 	%p5, %r4, 8;
	@%p5 bra 	$L__BB1_7;
	mad.lo.s32 	%r80, %r110, %r69, %r3;
	mul.wide.u32 	%rd44, %r80, 4;
	add.s64 	%rd45, %rd2, %rd44;
	ld.global.f32 	%f65, [%rd45];
	mul.wide.u32 	%rd46, %r110, 4;
	add.s64 	%rd47, %rd1, %rd46;
	ld.global.f32 	%f66, [%rd47];
	fma.rn.f32 	%f67, %f65, %f66, %f110;
	add.s32 	%r81, %r80, %r69;
	mul.wide.u32 	%rd48, %r81, 4;
	add.s64 	%rd49, %rd2, %rd48;
	ld.global.f32 	%f68, [%rd49];
	ld.global.f32 	%f69, [%rd47+4];
	fma.rn.f32 	%f70, %f68, %f69, %f67;
	add.s32 	%r82, %r81, %r69;
	mul.wide.u32 	%rd50, %r82, 4;
	add.s64 	%rd51, %rd2, %rd50;
	ld.global.f32 	%f71, [%rd51];
	ld.global.f32 	%f72, [%rd47+8];
	fma.rn.f32 	%f73, %f71, %f72, %f70;
	add.s32 	%r83, %r82, %r69;
	mul.wide.u32 	%rd52, %r83, 4;
	add.s64 	%rd53, %rd2, %rd52;
	ld.global.f32 	%f74, [%rd53];
	ld.global.f32 	%f75, [%rd47+12];
	fma.rn.f32 	%f76, %f74, %f75, %f73;
	add.s32 	%r84, %r83, %r69;
	mul.wide.u32 	%rd54, %r84, 4;
	add.s64 	%rd55, %rd2, %rd54;
	ld.global.f32 	%f77, [%rd55];
	ld.global.f32 	%f78, [%rd47+16];
	fma.rn.f32 	%f79, %f77, %f78, %f76;
	add.s32 	%r85, %r84, %r69;
	mul.wide.u32 	%rd56, %r85, 4;
	add.s64 	%rd57, %rd2, %rd56;
	ld.global.f32 	%f80, [%rd57];
	ld.global.f32 	%f81, [%rd47+20];
	fma.rn.f32 	%f82, %f80, %f81, %f79;
	add.s32 	%r86, %r85, %r69;
	mul.wide.u32 	%rd58, %r86, 4;
	add.s64 	%rd59, %rd2, %rd58;
	ld.global.f32 	%f83, [%rd59];
	ld.global.f32 	%f84, [%rd47+24];
	fma.rn.f32 	%f85, %f83, %f84, %f82;
	add.s32 	%r87, %r86, %r69;
	mul.wide.u32 	%rd60, %r87, 4;
	add.s64 	%rd61, %rd2, %rd60;
	ld.global.f32 	%f86, [%rd61];
	ld.global.f32 	%f87, [%rd47+28];
	fma.rn.f32 	%f110, %f86, %f87, %f85;
	add.s32 	%r110, %r110, 8;
$L__BB1_7:
	setp.eq.s32 	%p6, %r57, 0;
	@%p6 bra 	$L__BB1_13;
	and.b32  	%r60, %r70, 3;
	setp.lt.u32 	%p7, %r57, 4;
	@%p7 bra 	$L__BB1_10;
	mad.lo.s32 	%r88, %r110, %r69, %r3;
	mul.wide.u32 	%rd62, %r88, 4;
	add.s64 	%rd63, %rd2, %rd62;
	ld.global.f32 	%f89, [%rd63];
	mul.wide.u32 	%rd64, %r110, 4;
	add.s64 	%rd65, %rd1, %rd64;
	ld.global.f32 	%f90, [%rd65];
	fma.rn.f32 	%f91, %f89, %f90, %f110;
	add.s32 	%r89, %r88, %r69;
	mul.wide.u32 	%rd66, %r89, 4;
	add.s64 	%rd67, %rd2, %rd66;
	ld.global.f32 	%f92, [%rd67];
	ld.global.f32 	%f93, [%rd65+4];
	fma.rn.f32 	%f94, %f92, %f93, %f91;
	add.s32 	%r90, %r89, %r69;
	mul.wide.u32 	%rd68, %r90, 4;
	add.s64 	%rd69, %rd2, %rd68;
	ld.global.f32 	%f95, [%rd69];
	ld.global.f32 	%f96, [%rd65+8];
	fma.rn.f32 	%f97, %f95, %f96, %f94;
	add.s32 	%r91, %r90, %r69;
	mul.wide.u32 	%rd70, %r91, 4;
	add.s64 	%rd71, %rd2, %rd70;
	ld.global.f32 	%f98, [%rd71];
	ld.global.f32 	%f99, [%rd65+12];
	fma.rn.f32 	%f110, %f98, %f99, %f97;
	add.s32 	%r110, %r110, 4;
$L__BB1_10:
	setp.eq.s32 	%p8, %r60, 0;
	@%p8 bra 	$L__BB1_13;
	mul.wide.u32 	%rd72, %r110, 4;
	add.s64 	%rd80, %rd1, %rd72;
	mad.lo.s32 	%r113, %r110, %r69, %r3;
	neg.s32 	%r112, %r60;
$L__BB1_12:
	.pragma "nounroll";
	mul.wide.u32 	%rd73, %r113, 4;
	add.s64 	%rd74, %rd2, %rd73;
	ld.global.f32 	%f100, [%rd74];
	ld.global.f32 	%f101, [%rd80];
	fma.rn.f32 	%f110, %f100, %f101, %f110;
	add.s64 	%rd80, %rd80, 4;
	add.s32 	%r113, %r113, %r69;
	add.s32 	%r112, %r112, 1;
	setp.ne.s32 	%p9, %r112, 0;
	@%p9 bra 	$L__BB1_12;
$L__BB1_13:
	ld.param.u64 	%rd78, [_Z14gemv_transposePfS_S_ii_param_2];
	cvta.to.global.u64 	%rd75, %rd78;
	mul.wide.u32 	%rd76, %r3, 4;
	add.s64 	%rd77, %rd75, %rd76;
	st.global.f32 	[%rd77], %f110;
$L__BB1_14:
	ret;

}


// ===== COMPILED SASS (sm_100) =====

	.target	sm_100

	.elftype	@"ET_EXEC"


//--------------------- .note.nv.tkinfo           --------------------------
	.section	.note.nv.tkinfo,"",@"SHT_NOTE"
	.sectionflags	@"SHF_NOTE_NV_TKINFO"
	.tkinfo
        /*0018*/ 	.word	0x00000002
        /*0030*/ 	.string	""
        /*0030*/ 	.string	"ptxas"
        /*0030*/ 	.string	"Cuda compilation tools, release 13.0, V13.0.88"
        /*0030*/ 	.string	"Build cuda_13.0.r13.0/compiler.36424714_0"
        /*0030*/ 	.string	"-arch sm_100 -m 64 "



//--------------------- .note.nv.cuinfo           --------------------------
	.section	.note.nv.cuinfo,"",@"SHT_NOTE"
	.sectionflags	@"SHF_NOTE_NV_CUINFO"
        /*0018*/ 	.short	0x0002
        /*001a*/ 	.short	0x0064
        /*001c*/ 	.short	0x0082
	.zero		2


//--------------------- .nv.info                  --------------------------
	.section	.nv.info,"",@"SHT_CUDA_INFO"
	.align	4


	//----- nvinfo : EIATTR_REGCOUNT
	.align		4
        /*0000*/ 	.byte	0x04, 0x2f
        /*0002*/ 	.short	(.L_1 - .L_0)
	.align		4
.L_0:
        /*0004*/ 	.word	index@(_Z10gemv_naivePfS_S_ii)
        /*0008*/ 	.word	0x00000020


	//----- nvinfo : EIATTR_FRAME_SIZE
	.align		4
.L_1:
        /*000c*/ 	.byte	0x04, 0x11
        /*000e*/ 	.short	(.L_3 - .L_2)
	.align		4
.L_2:
        /*0010*/ 	.word	index@(_Z10gemv_naivePfS_S_ii)
        /*0014*/ 	.word	0x00000000


	//----- nvinfo : EIATTR_REGCOUNT
	.align		4
.L_3:
        /*0018*/ 	.byte	0x04, 0x2f
        /*001a*/ 	.short	(.L_5 - .L_4)
	.align		4
.L_4:
        /*001c*/ 	.word	index@(_Z14gemv_transposePfS_S_ii)
        /*0020*/ 	.word	0x00000020


	//----- nvinfo : EIATTR_FRAME_SIZE
	.align		4
.L_5:
        /*0024*/ 	.byte	0x04, 0x11
        /*0026*/ 	.short	(.L_7 - .L_6)
	.align		4
.L_6:
        /*0028*/ 	.word	index@(_Z14gemv_transposePfS_S_ii)
        /*002c*/ 	.word	0x00000000


	//----- nvinfo : EIATTR_MIN_STACK_SIZE
	.align		4
.L_7:
        /*0030*/ 	.byte	0x04, 0x12
        /*0032*/ 	.short	(.L_9 - .L_8)
	.align		4
.L_8:
        /*0034*/ 	.word	index@(_Z14gemv_transposePfS_S_ii)
        /*0038*/ 	.word	0x00000000


	//----- nvinfo : EIATTR_MIN_STACK_SIZE
	.align		4
.L_9:
        /*003c*/ 	.byte	0x04, 0x12
        /*003e*/ 	.short	(.L_11 - .L_10)
	.align		4
.L_10:
        /*0040*/ 	.word	index@(_Z10gemv_naivePfS_S_ii)
        /*0044*/ 	.word	0x00000000
.L_11:


//--------------------- .nv.compat                --------------------------
	.section	.nv.compat,"",@"SHT_CUDA_COMPAT_INFO"
	.align	4
        /*0000*/ 	.byte	0x02, 0x09, 0x00, 0x00, 0x02, 0x02, 0x01, 0x00, 0x02, 0x05, 0x05, 0x00, 0x03, 0x07, 0x01, 0x01
        /*0010*/ 	.byte	0x02, 0x03, 0x00, 0x00, 0x02, 0x06, 0x01, 0x00, 0x04, 0x0b, 0x08, 0x00, 0x09, 0x00, 0x00, 0x00
        /*0020*/ 	.byte	0x00, 0x00, 0x00, 0x00


//--------------------- .nv.info._Z14gemv_transposePfS_S_ii --------------------------
	.section	.nv.info._Z14gemv_transposePfS_S_ii,"",@"SHT_CUDA_INFO"
	.sectionflags	@""
	.align	4


	//----- nvinfo : EIATTR_CUDA_API_VERSION
	.align		4
        /*0000*/ 	.byte	0x04, 0x37
        /*0002*/ 	.short	(.L_13 - .L_12)
.L_12:
        /*0004*/ 	.word	0x00000082


	//----- nvinfo : EIATTR_KPARAM_INFO
	.align		4
.L_13:
        /*0008*/ 	.byte	0x04, 0x17
        /*000a*/ 	.short	(.L_15 - .L_14)
.L_14:
        /*000c*/ 	.word	0x00000000
        /*0010*/ 	.short	0x0004
        /*0012*/ 	.short	0x001c
        /*0014*/ 	.byte	0x00, 0xf0, 0x11, 0x00


	//----- nvinfo : EIATTR_KPARAM_INFO
	.align		4
.L_15:
        /*0018*/ 	.byte	0x04, 0x17
        /*001a*/ 	.short	(.L_17 - .L_16)
.L_16:
        /*001c*/ 	.word	0x00000000
        /*0020*/ 	.short	0x0003
        /*0022*/ 	.short	0x0018
        /*0024*/ 	.byte	0x00, 0xf0, 0x11, 0x00


	//----- nvinfo : EIATTR_KPARAM_INFO
	.align		4
.L_17:
        /*0028*/ 	.byte	0x04, 0x17
        /*002a*/ 	.short	(.L_19 - .L_18)
.L_18:
        /*002c*/ 	.word	0x00000000
        /*0030*/ 	.short	0x0002
        /*0032*/ 	.short	0x0010
        /*0034*/ 	.byte	0x00, 0xf5, 0x21, 0x00


	//----- nvinfo : EIATTR_KPARAM_INFO
	.align		4
.L_19:
        /*0038*/ 	.byte	0x04, 0x17
        /*003a*/ 	.short	(.L_21 - .L_20)
.L_20:
        /*003c*/ 	.word	0x00000000
        /*0040*/ 	.short	0x0001
        /*0042*/ 	.short	0x0008
        /*0044*/ 	.byte	0x00, 0xf5, 0x21, 0x00


	//----- nvinfo : EIATTR_KPARAM_INFO
	.align		4
.L_21:
        /*0048*/ 	.byte	0x04, 0x17
        /*004a*/ 	.short	(.L_23 - .L_22)
.L_22:
        /*004c*/ 	.word	0x00000000
        /*0050*/ 	.short	0x0000
        /*0052*/ 	.short	0x0000
        /*0054*/ 	.byte	0x00, 0xf5, 0x21, 0x00


	//----- nvinfo : EIATTR_SPARSE_MMA_MASK
	.align		4
.L_23:
        /*0058*/ 	.byte	0x03, 0x50
        /*005a*/ 	.short	0x0000


	//----- nvinfo : EIATTR_MAXREG_COUNT
	.align		4
        /*005c*/ 	.byte	0x03, 0x1b
        /*005e*/ 	.short	0x00ff


	//----- nvinfo : EIATTR_MERCURY_ISA_VERSION
	.align		4
        /*0060*/ 	.byte	0x03, 0x5f
        /*0062*/ 	.short	0x0101


	//----- nvinfo : EIATTR_VRC_CTA_INIT_COUNT
	.align		4
        /*0064*/ 	.byte	0x02, 0x4a
	.zero		1
	.zero		1


	//----- nvinfo : EIATTR_EXIT_INSTR_OFFSETS
	.align		4
        /*0068*/ 	.byte	0x04, 0x1c
        /*006a*/ 	.short	(.L_25 - .L_24)


	//   ....[0]....
.L_24:
        /*006c*/ 	.word	0x00000080


	//   ....[1]....
        /*0070*/ 	.word	0x00000ea0


	//----- nvinfo : EIATTR_CBANK_PARAM_SIZE
	.align		4
.L_25:
        /*0074*/ 	.byte	0x03, 0x19
        /*0076*/ 	.short	0x0020


	//----- nvinfo : EIATTR_PARAM_CBANK
	.align		4
        /*0078*/ 	.byte	0x04, 0x0a
        /*007a*/ 	.short	(.L_27 - .L_26)
	.align		4
.L_26:
        /*007c*/ 	.word	index@(.nv.constant0._Z14gemv_transposePfS_S_ii)
        /*0080*/ 	.short	0x0380
        /*0082*/ 	.short	0x0020


	//----- nvinfo : EIATTR_SW_WAR
	.align		4
.L_27:
        /*0084*/ 	.byte	0x04, 0x36
        /*0086*/ 	.short	(.L_29 - .L_28)
.L_28:
        /*0088*/ 	.word	0x00000008
.L_29:


//--------------------- .nv.info._Z10gemv_naivePfS_S_ii --------------------------
	.section	.nv.info._Z10gemv_naivePfS_S_ii,"",@"SHT_CUDA_INFO"
	.sectionflags	@""
	.align	4


	//----- nvinfo : EIATTR_CUDA_API_VERSION
	.align		4
        /*0000*/ 	.byte	0x04, 0x37
        /*0002*/ 	.short	(.L_31 - .L_30)
.L_30:
        /*0004*/ 	.word	0x00000082


	//----- nvinfo : EIATTR_KPARAM_INFO
	.align		4
.L_31:
        /*0008*/ 	.byte	0x04, 0x17
        /*000a*/ 	.short	(.L_33 - .L_32)
.L_32:
        /*000c*/ 	.word	0x00000000
        /*0010*/ 	.short	0x0004
        /*0012*/ 	.short	0x001c
        /*0014*/ 	.byte	0x00, 0xf0, 0x11, 0x00


	//----- nvinfo : EIATTR_KPARAM_INFO
	.align		4
.L_33:
        /*0018*/ 	.byte	0x04, 0x17
        /*001a*/ 	.short	(.L_35 - .L_34)
.L_34:
        /*001c*/ 	.word	0x00000000
        /*0020*/ 	.short	0x0003
        /*0022*/ 	.short	0x0018
        /*0024*/ 	.byte	0x00, 0xf0, 0x11, 0x00


	//----- nvinfo : EIATTR_KPARAM_INFO
	.align		4
.L_35:
        /*0028*/ 	.byte	0x04, 0x17
        /*002a*/ 	.short	(.L_37 - .L_36)
.L_36:
        /*002c*/ 	.word	0x00000000
        /*0030*/ 	.short	0x0002
        /*0032*/ 	.short	0x0010
        /*0034*/ 	.byte	0x00, 0xf5, 0x21, 0x00


	//----- nvinfo : EIATTR_KPARAM_INFO
	.align		4
.L_37:
        /*0038*/ 	.byte	0x04, 0x17
        /*003a*/ 	.short	(.L_39 - .L_38)
.L_38:
        /*003c*/ 	.word	0x00000000
        /*0040*/ 	.short	0x0001
        /*0042*/ 	.short	0x0008
        /*0044*/ 	.byte	0x00, 0xf5, 0x21, 0x00


	//----- nvinfo : EIATTR_KPARAM_INFO
	.align		4
.L_39:
        /*0048*/ 	.byte	0x04, 0x17
        /*004a*/ 	.short	(.L_41 - .L_40)
.L_40:
        /*004c*/ 	.word	0x00000000
        /*0050*/ 	.short	0x0000
        /*0052*/ 	.short	0x0000
        /*0054*/ 	.byte	0x00, 0xf5, 0x21, 0x00


	//----- nvinfo : EIATTR_SPARSE_MMA_MASK
	.align		4
.L_41:
        /*0058*/ 	.byte	0x03, 0x50
        /*005a*/ 	.short	0x0000


	//----- nvinfo : EIATTR_MAXREG_COUNT
	.align		4
        /*005c*/ 	.byte	0x03, 0x1b
        /*005e*/ 	.short	0x00ff


	//----- nvinfo : EIATTR_MERCURY_ISA_VERSION
	.align		4
        /*0060*/ 	.byte	0x03, 0x5f
        /*0062*/ 	.short	0x0101


	//----- nvinfo : EIATTR_VRC_CTA_INIT_COUNT
	.align		4
        /*0064*/ 	.byte	0x02, 0x4a
	.zero		1
	.zero		1


	//----- nvinfo : EIATTR_EXIT_INSTR_OFFSETS
	.align		4
        /*0068*/ 	.byte	0x04, 0x1c
        /*006a*/ 	.short	(.L_43 - .L_42)


	//   ....[0]....
.L_42:
        /*006c*/ 	.word	0x00000070


	//   ....[1]....
        /*0070*/ 	.word	0x00000d20


	//----- nvinfo : EIATTR_CBANK_PARAM_SIZE
	.align		4
.L_43:
        /*0074*/ 	.byte	0x03, 0x19
        /*0076*/ 	.short	0x0020


	//----- nvinfo : EIATTR_PARAM_CBANK
	.align		4
        /*0078*/ 	.byte	0x04, 0x0a
        /*007a*/ 	.short	(.L_45 - .L_44)
	.align		4
.L_44:
        /*007c*/ 	.word	index@(.nv.constant0._Z10gemv_naivePfS_S_ii)
        /*0080*/ 	.short	0x0380
        /*0082*/ 	.short	0x0020


	//----- nvinfo : EIATTR_SW_WAR
	.align		4
.L_45:
        /*0084*/ 	.byte	0x04, 0x36
        /*0086*/ 	.short	(.L_47 - .L_46)
.L_46:
        /*0088*/ 	.word	0x00000008
.L_47:


//--------------------- .nv.callgraph             --------------------------
	.section	.nv.callgraph,"",@"SHT_CUDA_CALLGRAPH"
	.align	4
	.sectionentsize	8
	.align		4
        /*0000*/ 	.word	0x00000000
	.align		4
        /*0004*/ 	.word	0xffffffff
	.align		4
        /*0008*/ 	.word	0x00000000
	.align		4
        /*000c*/ 	.word	0xfffffffe
	.align		4
        /*0010*/ 	.word	0x00000000
	.align		4
        /*0014*/ 	.word	0xfffffffd
	.align		4
        /*0018*/ 	.word	0x00000000
	.align		4
        /*001c*/ 	.word	0xfffffffc


//--------------------- .text._Z14gemv_transposePfS_S_ii --------------------------
	.section	.text._Z14gemv_transposePfS_S_ii,"ax",@progbits
	.align	128
        .global         _Z14gemv_transposePfS_S_ii
        .type           _Z14gemv_transposePfS_S_ii,@function
        .size           _Z14gemv_transposePfS_S_ii,(.L_x_14 - _Z14gemv_transposePfS_S_ii)
        .other          _Z14gemv_transposePfS_S_ii,@"STO_CUDA_ENTRY STV_DEFAULT"
_Z14gemv_transposePfS_S_ii:
.text._Z14gemv_transposePfS_S_ii:
[----:B------:R-:W-:Y:S01]  /*0000*/  LDC R1, c[0x0][0x37c] ;  /* 0x0000df00ff017b82 */ /* 0x000fe20000000800 */
[----:B------:R-:W0:Y:S07]  /*0010*/  S2R R4, SR_TID.X ;  /* 0x0000000000047919 */ /* 0x000e2e0000002100 */
[----:B------:R-:W1:Y:S01]  /*0020*/  S2UR UR4, SR_CTAID.X ;  /* 0x00000000000479c3 */ /* 0x000e620000002500 */
[----:B------:R-:W1:Y:S01]  /*0030*/  LDCU UR5, c[0x0][0x360] ;  /* 0x00006c00ff0577ac */ /* 0x000e620008000800 */
[----:B------:R-:W2:Y:S01]  /*0040*/  LDCU UR12, c[0x0][0x39c] ;  /* 0x00007380ff0c77ac */ /* 0x000ea20008000800 */
[----:B-1----:R-:W-:-:S06]  /*0050*/  UIMAD UR4, UR4, UR5, URZ ;  /* 0x00000005040472a4 */ /* 0x002fcc000f8e02ff */
[----:B0-----:R-:W-:-:S04]  /*0060*/  IADD3 R0, PT, PT, R4, UR4, RZ ;  /* 0x0000000404007c10 */ /* 0x001fc8000fffe0ff */
[----:B--2---:R-:W-:-:S13]  /*0070*/  ISETP.GE.U32.AND P0, PT, R0, UR12, PT ;  /* 0x0000000c00007c0c */ /* 0x004fda000bf06070 */
[----:B------:R-:W-:Y:S05]  /*0080*/  @P0 EXIT ;  /* 0x000000000000094d */ /* 0x000fea0003800000 */
[----:B------:R-:W-:Y:S01]  /*0090*/  UISETP.GE.U32.AND UP0, UPT, UR12, 0x10, UPT ;  /* 0x000000100c00788c */ /* 0x000fe2000bf06070 */
[----:B------:R-:W-:Y:S01]  /*00a0*/  HFMA2 R19, -RZ, RZ, 0, 0 ;  /* 0x00000000ff137431 */ /* 0x000fe200000001ff */
[----:B------:R-:W-:Y:S01]  /*00b0*/  MOV R13, RZ ;  /* 0x000000ff000d7202 */ /* 0x000fe20000000f00 */
[----:B------:R-:W0:Y:S01]  /*00c0*/  LDCU.64 UR10, c[0x0][0x358] ;  /* 0x00006b00ff0a77ac */ /* 0x000e220008000a00 */
[----:B------:R-:W-:-:S05]  /*00d0*/  ULOP3.LUT UR8, UR12, 0xf, URZ, 0xc0, !UPT ;  /* 0x0000000f0c087892 */ /* 0x000fca000f8ec0ff */
[----:B------:R-:W-:Y:S07]  /*00e0*/  BRA.U !UP0, `(.L_x_0) ;  /* 0x0000000508c87547 */ /* 0x000fee000b800000 */
[----:B------:R-:W1:Y:S01]  /*00f0*/  LDCU.64 UR6, c[0x0][0x388] ;  /* 0x00007100ff0677ac */ /* 0x000e620008000a00 */
[----:B------:R-:W2:Y:S01]  /*0100*/  LDC R3, c[0x0][0x398] ;  /* 0x0000e600ff037b82 */ /* 0x000ea20000000800 */
[----:B------:R-:W-:Y:S01]  /*0110*/  MOV R19, RZ ;  /* 0x000000ff00137202 */ /* 0x000fe20000000f00 */
[----:B------:R-:W-:Y:S01]  /*0120*/  ULOP3.LUT UR9, UR12, 0xfffffff0, URZ, 0xc0, !UPT ;  /* 0xfffffff00c097892 */ /* 0x000fe2000f8ec0ff */
[----:B------:R-:W-:Y:S01]  /*0130*/  MOV R2, R0 ;  /* 0x0000000000027202 */ /* 0x000fe20000000f00 */
[----:B-1----:R-:W-:-:S04]  /*0140*/  UIADD3 UR5, UP0, UPT, UR6, 0x20, URZ ;  /* 0x0000002006057890 */ /* 0x002fc8000ff1e0ff */
[----:B------:R-:W-:Y:S02]  /*0150*/  UIADD3.X UR6, UPT, UPT, URZ, UR7, URZ, UP0, !UPT ;  /* 0x00000007ff067290 */ /* 0x000fe400087fe4ff */
[----:B------:R-:W-:Y:S01]  /*0160*/  MOV R24, UR5 ;  /* 0x0000000500187c02 */ /* 0x000fe20008000f00 */
[C---:B--2---:R-:W-:Y:S01]  /*0170*/  IMAD R6, R3.reuse, 0xe, R0 ;  /* 0x0000000e03067824 */ /* 0x044fe200078e0200 */
[C---:B------:R-:W-:Y:S01]  /*0180*/  IADD3 R17, PT, PT, R3.reuse, UR4, R4 ;  /* 0x0000000403117c10 */ /* 0x040fe2000fffe004 */
[C-C-:B------:R-:W-:Y:S01]  /*0190*/  IMAD R4, R3.reuse, 0xf, R0.reuse ;  /* 0x0000000f03047824 */ /* 0x140fe200078e0200 */
[CC--:B------:R-:W-:Y:S01]  /*01a0*/  LEA R18, R3.reuse, R0.reuse, 0x3 ;  /* 0x0000000003127211 */ /* 0x0c0fe200078e18ff */
[C-C-:B------:R-:W-:Y:S01]  /*01b0*/  IMAD R8, R3.reuse, 0xd, R0.reuse ;  /* 0x0000000d03087824 */ /* 0x140fe200078e0200 */
[CC--:B------:R-:W-:Y:S01]  /*01c0*/  LEA R11, R3.reuse, R0.reuse, 0x2 ;  /* 0x00000000030b7211 */ /* 0x0c0fe200078e10ff */
[C-C-:B------:R-:W-:Y:S01]  /*01d0*/  IMAD R10, R3.reuse, 0xc, R0.reuse ;  /* 0x0000000c030a7824 */ /* 0x140fe200078e0200 */
[C---:B------:R-:W-:Y:S01]  /*01e0*/  LEA R15, R3.reuse, R0, 0x1 ;  /* 0x00000000030f7211 */ /* 0x040fe200078e08ff */
[C-C-:B------:R-:W-:Y:S01]  /*01f0*/  IMAD R12, R3.reuse, 0xb, R0.reuse ;  /* 0x0000000b030c7824 */ /* 0x140fe200078e0200 */
[----:B------:R-:W-:Y:S01]  /*0200*/  MOV R29, UR6 ;  /* 0x00000006001d7c02 */ /* 0x000fe20008000f00 */
[C-C-:B------:R-:W-:Y:S01]  /*0210*/  IMAD R14, R3.reuse, 0xa, R0.reuse ;  /* 0x0000000a030e7824 */ /* 0x140fe200078e0200 */
[----:B------:R-:W-:Y:S01]  /*0220*/  UIADD3 UR7, UPT, UPT, -UR9, URZ, URZ ;  /* 0x000000ff09077290 */ /* 0x000fe2000fffe1ff */
[----:B------:R-:W-:-:S02]  /*0230*/  IMAD R16, R3, 0x9, R0 ;  /* 0x0000000903107824 */ /* 0x000fc400078e0200 */
[C-C-:B------:R-:W-:Y:S02]  /*0240*/  IMAD R5, R3.reuse, 0x7, R0.reuse ;  /* 0x0000000703057824 */ /* 0x140fe400078e0200 */
[C-C-:B------:R-:W-:Y:S02]  /*0250*/  IMAD R7, R3.reuse, 0x6, R0.reuse ;  /* 0x0000000603077824 */ /* 0x140fe400078e0200 */
[C-C-:B------:R-:W-:Y:S02]  /*0260*/  IMAD R9, R3.reuse, 0x5, R0.reuse ;  /* 0x0000000503097824 */ /* 0x140fe400078e0200 */
[----:B------:R-:W-:-:S07]  /*0270*/  IMAD R13, R3, 0x3, R0 ;  /* 0x00000003030d7824 */ /* 0x000fce00078e0200 */
.L_x_1:
[----:B------:R-:W1:Y:S02]  /*0280*/  LDC.64 R20, c[0x0][0x380] ;  /* 0x0000e000ff147b82 */ /* 0x000e640000000a00 */
[----:B-1----:R-:W-:-:S04]  /*0290*/  IMAD.WIDE.U32 R22, R17, 0x4, R20 ;  /* 0x0000000411167825 */ /* 0x002fc800078e0014 */
[----:B------:R-:W-:Y:S01]  /*02a0*/  IMAD.WIDE.U32 R26, R2, 0x4, R20 ;  /* 0x00000004021a7825 */ /* 0x000fe200078e0014 */
[----:B0-----:R0:W2:Y:S05]  /*02b0*/  LDG.E R25, desc[UR10][R22.64] ;  /* 0x0000000a16197981 */ /* 0x0010aa000c1e1900 */
[----:B------:R-:W3:Y:S01]  /*02c0*/  LDG.E R26, desc[UR10][R26.64] ;  /* 0x0000000a1a1a7981 */ /* 0x000ee2000c1e1900 */
[----:B0-----:R-:W-:Y:S02]  /*02d0*/  MOV R22, R24 ;  /* 0x0000001800167202 */ /* 0x001fe40000000f00 */
[----:B------:R-:W-:-:S05]  /*02e0*/  MOV R23, R29 ;  /* 0x0000001d00177202 */ /* 0x000fca0000000f00 */
[----:B------:R-:W3:Y:S04]  /*02f0*/  LDG.E R24, desc[UR10][R22.64+-0x20] ;  /* 0xffffe00a16187981 */ /* 0x000ee8000c1e1900 */
[----:B------:R-:W2:Y:S04]  /*0300*/  LDG.E R28, desc[UR10][R22.64+-0x1c] ;  /* 0xffffe40a161c7981 */ /* 0x000ea8000c1e1900 */
[----:B------:R-:W4:Y:S01]  /*0310*/  LDG.E R27, desc[UR10][R22.64+-0x14] ;  /* 0xffffec0a161b7981 */ /* 0x000f22000c1e1900 */
[----:B---3--:R-:W-:-:S03]  /*0320*/  FFMA R24, R26, R24, R19 ;  /* 0x000000181a187223 */ /* 0x008fc60000000013 */
[----:B------:R-:W3:Y:S01]  /*0330*/  LDG.E R26, desc[UR10][R22.64+-0x18] ;  /* 0xffffe80a161a7981 */ /* 0x000ee2000c1e1900 */
[----:B--2---:R-:W-:Y:S01]  /*0340*/  FFMA R19, R25, R28, R24 ;  /* 0x0000001c19137223 */ /* 0x004fe20000000018 */
[----:B------:R-:W-:-:S06]  /*0350*/  IMAD.WIDE.U32 R24, R15, 0x4, R20 ;  /* 0x000000040f187825 */ /* 0x000fcc00078e0014 */
[----:B------:R-:W3:Y:S01]  /*0360*/  LDG.E R24, desc[UR10][R24.64] ;  /* 0x0000000a18187981 */ /* 0x000ee2000c1e1900 */
[----:B------:R-:W-:-:S06]  /*0370*/  IMAD.WIDE.U32 R28, R13, 0x4, R20 ;  /* 0x000000040d1c7825 */ /* 0x000fcc00078e0014 */
[----:B------:R-:W4:Y:S01]  /*0380*/  LDG.E R28, desc[UR10][R28.64] ;  /* 0x0000000a1c1c7981 */ /* 0x000f22000c1e1900 */
[----:B---3--:R-:W-:Y:S01]  /*0390*/  FFMA R19, R24, R26, R19 ;  /* 0x0000001a18137223 */ /* 0x008fe20000000013 */
[----:B------:R-:W-:-:S06]  /*03a0*/  IMAD.WIDE.U32 R24, R11, 0x4, R20 ;  /* 0x000000040b187825 */ /* 0x000fcc00078e0014 */
[----:B------:R-:W2:Y:S04]  /*03b0*/  LDG.E R24, desc[UR10][R24.64] ;  /* 0x0000000a18187981 */ /* 0x000ea8000c1e1900 */
[----:B------:R-:W2:Y:S01]  /*03c0*/  LDG.E R25, desc[UR10][R22.64+-0x10] ;  /* 0xfffff00a16197981 */ /* 0x000ea2000c1e1900 */
[----:B----4-:R-:W-:Y:S01]  /*03d0*/  FFMA R19, R28, R27, R19 ;  /* 0x0000001b1c137223 */ /* 0x010fe20000000013 */
[----:B------:R-:W-:-:S06]  /*03e0*/  IMAD.WIDE.U32 R26, R9, 0x4, R20 ;  /* 0x00000004091a7825 */ /* 0x000fcc00078e0014 */
[----:B------:R-:W3:Y:S04]  /*03f0*/  LDG.E R26, desc[UR10][R26.64] ;  /* 0x0000000a1a1a7981 */ /* 0x000ee8000c1e1900 */
[----:B------:R-:W3:Y:S01]  /*0400*/  LDG.E R27, desc[UR10][R22.64+-0xc] ;  /* 0xfffff40a161b7981 */ /* 0x000ee2000c1e1900 */
[----:B--2---:R-:W-:Y:S01]  /*0410*/  FFMA R19, R24, R25, R19 ;  /* 0x0000001918137223 */ /* 0x004fe20000000013 */
[----:B------:R-:W-:-:S06]  /*0420*/  IMAD.WIDE.U32 R24, R7, 0x4, R20 ;  /* 0x0000000407187825 */ /* 0x000fcc00078e0014 */
[----:B------:R-:W2:Y:S04]  /*0430*/  LDG.E R24, desc[UR10][R24.64] ;  /* 0x0000000a18187981 */ /* 0x000ea8000c1e1900 */
[----:B------:R-:W2:Y:S01]  /*0440*/  LDG.E R25, desc[UR10][R22.64+-0x8] ;  /* 0xfffff80a16197981 */ /* 0x000ea2000c1e1900 */
[----:B---3--:R-:W-:Y:S01]  /*0450*/  FFMA R19, R26, R27, R19 ;  /* 0x0000001b1a137223 */ /* 0x008fe20000000013 */
[----:B------:R-:W-:Y:S02]  /*0460*/  IMAD.WIDE.U32 R28, R5, 0x4, R20 ;  /* 0x00000004051c7825 */ /* 0x000fe400078e0014 */
[----:B------:R-:W3:Y:S04]  /*0470*/  LDG.E R26, desc[UR10][R22.64+-0x4] ;  /* 0xfffffc0a161a7981 */ /* 0x000ee8000c1e1900 */
[----:B------:R-:W3:Y:S01]  /*0480*/  LDG.E R28, desc[UR10][R28.64] ;  /* 0x0000000a1c1c7981 */ /* 0x000ee2000c1e1900 */
[----:B--2---:R-:W-:Y:S01]  /*0490*/  FFMA R19, R24, R25, R19 ;  /* 0x0000001918137223 */ /* 0x004fe20000000013 */
[----:B------:R-:W-:-:S06]  /*04a0*/  IMAD.WIDE.U32 R24, R18, 0x4, R20 ;  /* 0x0000000412187825 */ /* 0x000fcc00078e0014 */
[----:B------:R-:W2:Y:S04]  /*04b0*/  LDG.E R24, desc[UR10][R24.64] ;  /* 0x0000000a18187981 */ /* 0x000ea8000c1e1900 */
[----:B------:R-:W2:Y:S01]  /*04c0*/  LDG.E R25, desc[UR10][R22.64] ;  /* 0x0000000a16197981 */ /* 0x000ea2000c1e1900 */
[----:B---3--:R-:W-:Y:S01]  /*04d0*/  FFMA R19, R28, R26, R19 ;  /* 0x0000001a1c137223 */ /* 0x008fe20000000013 */
[----:B------:R-:W-:-:S06]  /*04e0*/  IMAD.WIDE.U32 R26, R16, 0x4, R20 ;  /* 0x00000004101a7825 */ /* 0x000fcc00078e0014 */
[----:B------:R-:W3:Y:S04]  /*04f0*/  LDG.E R26, desc[UR10][R26.64] ;  /* 0x0000000a1a1a7981 */ /* 0x000ee8000c1e1900 */
[----:B------:R-:W3:Y:S01]  /*0500*/  LDG.E R27, desc[UR10][R22.64+0x4] ;  /* 0x0000040a161b7981 */ /* 0x000ee2000c1e1900 */
[----:B--2---:R-:W-:Y:S01]  /*0510*/  FFMA R19, R24, R25, R19 ;  /* 0x0000001918137223 */ /* 0x004fe20000000013 */
[----:B------:R-:W-:-:S06]  /*0520*/  IMAD.WIDE.U32 R24, R14, 0x4, R20 ;  /* 0x000000040e187825 */ /* 0x000fcc00078e0014 */
[----:B------:R-:W2:Y:S04]  /*0530*/  LDG.E R24, desc[UR10][R24.64] ;  /* 0x0000000a18187981 */ /* 0x000ea8000c1e1900 */
[----:B------:R-:W2:Y:S01]  /*0540*/  LDG.E R25, desc[UR10][R22.64+0x8] ;  /* 0x0000080a16197981 */ /* 0x000ea2000c1e1900 */
[----:B------:R-:W-:-:S04]  /*0550*/  IMAD.WIDE.U32 R28, R12, 0x4, R20 ;  /* 0x000000040c1c7825 */ /* 0x000fc800078e0014 */
[----:B---3--:R-:W-:Y:S02]  /*0560*/  FFMA R19, R26, R27, R19 ;  /* 0x0000001b1a137223 */ /* 0x008fe40000000013 */
[----:B------:R-:W3:Y:S04]  /*0570*/  LDG.E R26, desc[UR10][R22.64+0xc] ;  /* 0x00000c0a161a7981 */ /* 0x000ee8000c1e1900 */
[----:B------:R-:W3:Y:S01]  /*0580*/  LDG.E R28, desc[UR10][R28.64] ;  /* 0x0000000a1c1c7981 */ /* 0x000ee2000c1e1900 */
[----:B--2---:R-:W-:Y:S01]  /*0590*/  FFMA R19, R24, R25, R19 ;  /* 0x0000001918137223 */ /* 0x004fe20000000013 */
[----:B------:R-:W-:-:S06]  /*05a0*/  IMAD.WIDE.U32 R24, R10, 0x4, R20 ;  /* 0x000000040a187825 */ /* 0x000fcc00078e0014 */
[----:B------:R-:W2:Y:S04]  /*05b0*/  LDG.E R24, desc[UR10][R24.64] ;  /* 0x0000000a18187981 */ /* 0x000ea8000c1e1900 */
[----:B------:R-:W2:Y:S01]  /*05c0*/  LDG.E R25, desc[UR10][R22.64+0x10] ;  /* 0x0000100a16197981 */ /* 0x000ea2000c1e1900 */
[----:B---3--:R-:W-:Y:S01]  /*05d0*/  FFMA R19, R28, R26, R19 ;  /* 0x0000001a1c137223 */ /* 0x008fe20000000013 */
[----:B------:R-:W-:-:S04]  /*05e0*/  IMAD.WIDE.U32 R26, R8, 0x4, R20 ;  /* 0x00000004081a7825 */ /* 0x000fc800078e0014 */
[--C-:B------:R-:W-:Y:S02]  /*05f0*/  IMAD.WIDE.U32 R28, R6, 0x4, R20.reuse ;  /* 0x00000004061c7825 */ /* 0x100fe400078e0014 */
[----:B------:R-:W3:Y:S02]  /*0600*/  LDG.E R26, desc[UR10][R26.64] ;  /* 0x0000000a1a1a7981 */ /* 0x000ee4000c1e1900 */
[----:B------:R-:W-:Y:S02]  /*0610*/  IMAD.WIDE.U32 R20, R4, 0x4, R20 ;  /* 0x0000000404147825 */ /* 0x000fe400078e0014 */
[----:B------:R-:W4:Y:S04]  /*0620*/  LDG.E R28, desc[UR10][R28.64] ;  /* 0x0000000a1c1c7981 */ /* 0x000f28000c1e1900 */
[----:B------:R-:W5:Y:S04]  /*0630*/  LDG.E R20, desc[UR10][R20.64] ;  /* 0x0000000a14147981 */ /* 0x000f68000c1e1900 */
[----:B------:R-:W3:Y:S01]  /*0640*/  LDG.E R27, desc[UR10][R22.64+0x14] ;  /* 0x0000140a161b7981 */ /* 0x000ee2000c1e1900 */
[----:B--2---:R-:W-:-:S03]  /*0650*/  FFMA R19, R24, R25, R19 ;  /* 0x0000001918137223 */ /* 0x004fc60000000013 */
[----:B------:R-:W4:Y:S04]  /*0660*/  LDG.E R24, desc[UR10][R22.64+0x18] ;  /* 0x0000180a16187981 */ /* 0x000f28000c1e1900 */
[----:B------:R-:W5:Y:S01]  /*0670*/  LDG.E R25, desc[UR10][R22.64+0x1c] ;  /* 0x00001c0a16197981 */ /* 0x000f62000c1e1900 */
[----:B------:R-:W-:-:S04]  /*0680*/  UIADD3 UR7, UPT, UPT, UR7, 0x10, URZ ;  /* 0x0000001007077890 */ /* 0x000fc8000fffe0ff */
[----:B------:R-:W-:Y:S01]  /*0690*/  UISETP.NE.AND UP0, UPT, UR7, URZ, UPT ;  /* 0x000000ff0700728c */ /* 0x000fe2000bf05270 */
[----:B---3--:R-:W-:Y:S01]  /*06a0*/  FFMA R19, R26, R27, R19 ;  /* 0x0000001b1a137223 */ /* 0x008fe20000000013 */
[C---:B------:R-:W-:Y:S02]  /*06b0*/  LEA R2, R3.reuse, R2, 0x4 ;  /* 0x0000000203027211 */ /* 0x040fe400078e20ff */
[C---:B------:R-:W-:Y:S02]  /*06c0*/  LEA R4, R3.reuse, R4, 0x4 ;  /* 0x0000000403047211 */ /* 0x040fe400078e20ff */
[C---:B------:R-:W-:Y:S02]  /*06d0*/  LEA R6, R3.reuse, R6, 0x4 ;  /* 0x0000000603067211 */ /* 0x040fe400078e20ff */
[C---:B------:R-:W-:Y:S02]  /*06e0*/  LEA R8, R3.reuse, R8, 0x4 ;  /* 0x0000000803087211 */ /* 0x040fe400078e20ff */
[----:B------:R-:W-:-:S02]  /*06f0*/  LEA R10, R3, R10, 0x4 ;  /* 0x0000000a030a7211 */ /* 0x000fc400078e20ff */
[C---:B------:R-:W-:Y:S02]  /*0700*/  LEA R12, R3.reuse, R12, 0x4 ;  /* 0x0000000c030c7211 */ /* 0x040fe400078e20ff */
        /* <DEDUP_REMOVED lines=9> */
[----:B------:R-:W-:Y:S01]  /*07a0*/  LEA R17, R3, R17, 0x4 ;  /* 0x0000001103117211 */ /* 0x000fe200078e20ff */
[----:B----4-:R-:W-:Y:S01]  /*07b0*/  FFMA R19, R28, R24, R19 ;  /* 0x000000181c137223 */ /* 0x010fe20000000013 */
[----:B------:R-:W-:-:S03]  /*07c0*/  IADD3 R24, P0, PT, R22, 0x40, RZ ;  /* 0x0000004016187810 */ /* 0x000fc60007f1e0ff */
[----:B-----5:R-:W-:Y:S01]  /*07d0*/  FFMA R19, R20, R25, R19 ;  /* 0x0000001914137223 */ /* 0x020fe20000000013 */
[----:B------:R-:W-:Y:S01]  /*07e0*/  IADD3.X R29, PT, PT, RZ, R23, RZ, P0, !PT ;  /* 0x00000017ff1d7210 */ /* 0x000fe200007fe4ff */
[----:B------:R-:W-:Y:S08]  /*07f0*/  BRA.U UP0, `(.L_x_1) ;  /* 0xfffffff900a07547 */ /* 0x000ff0000b83ffff */
[----:B------:R-:W-:-:S07]  /*0800*/  MOV R13, UR9 ;  /* 0x00000009000d7c02 */ /* 0x000fce0008000f00 */
.L_x_0:
[----:B------:R-:W-:-:S09]  /*0810*/  UISETP.NE.AND UP0, UPT, UR8, URZ, UPT ;  /* 0x000000ff0800728c */ /* 0x000fd2000bf05270 */
[----:B------:R-:W-:Y:S05]  /*0820*/  BRA.U !UP0, `(.L_x_2) ;  /* 0x0000000508907547 */ /* 0x000fea000b800000 */
[----:B------:R-:W-:Y:S02]  /*0830*/  UISETP.GE.U32.AND UP0, UPT, UR8, 0x8, UPT ;  /* 0x000000080800788c */ /* 0x000fe4000bf06070 */
[----:B------:R-:W-:-:S04]  /*0840*/  ULOP3.LUT UR5, UR12, 0x7, URZ, 0xc0, !UPT ;  /* 0x000000070c057892 */ /* 0x000fc8000f8ec0ff */
[----:B------:R-:W-:-:S03]  /*0850*/  UISETP.NE.AND UP1, UPT, UR5, URZ, UPT ;  /* 0x000000ff0500728c */ /* 0x000fc6000bf25270 */
[----:B------:R-:W-:Y:S08]  /*0860*/  BRA.U !UP0, `(.L_x_3) ;  /* 0x0000000108b47547 */ /* 0x000ff0000b800000 */
[----:B------:R-:W1:Y:S01]  /*0870*/  LDCU UR4, c[0x0][0x398] ;  /* 0x00007300ff0477ac */ /* 0x000e620008000800 */
[----:B------:R-:W2:Y:S08]  /*0880*/  LDC.64 R4, c[0x0][0x380] ;  /* 0x0000e000ff047b82 */ /* 0x000eb00000000a00 */
[----:B------:R-:W3:Y:S01]  /*0890*/  LDC.64 R2, c[0x0][0x388] ;  /* 0x0000e200ff027b82 */ /* 0x000ee20000000a00 */
[----:B-1----:R-:W-:-:S05]  /*08a0*/  IMAD R7, R13, UR4, R0 ;  /* 0x000000040d077c24 */ /* 0x002fca000f8e0200 */
[C---:B------:R-:W-:Y:S01]  /*08b0*/  IADD3 R9, PT, PT, R7.reuse, UR4, RZ ;  /* 0x0000000407097c10 */ /* 0x040fe2000fffe0ff */
[----:B--2---:R-:W-:-:S03]  /*08c0*/  IMAD.WIDE.U32 R6, R7, 0x4, R4 ;  /* 0x0000000407067825 */ /* 0x004fc600078e0004 */
[C---:B------:R-:W-:Y:S01]  /*08d0*/  IADD3 R27, PT, PT, R9.reuse, UR4, RZ ;  /* 0x00000004091b7c10 */ /* 0x040fe2000fffe0ff */
[----:B------:R-:W-:Y:S01]  /*08e0*/  IMAD.WIDE.U32 R8, R9, 0x4, R4 ;  /* 0x0000000409087825 */ /* 0x000fe200078e0004 */
[----:B0-----:R0:W2:Y:S03]  /*08f0*/  LDG.E R12, desc[UR10][R6.64] ;  /* 0x0000000a060c7981 */ /* 0x0010a6000c1e1900 */
[----:B---3--:R-:W-:Y:S01]  /*0900*/  IMAD.WIDE.U32 R2, R13, 0x4, R2 ;  /* 0x000000040d027825 */ /* 0x008fe200078e0002 */
[C---:B------:R-:W-:Y:S01]  /*0910*/  IADD3 R23, PT, PT, R27.reuse, UR4, RZ ;  /* 0x000000041b177c10 */ /* 0x040fe2000fffe0ff */
[----:B------:R1:W3:Y:S04]  /*0920*/  LDG.E R15, desc[UR10][R8.64] ;  /* 0x0000000a080f7981 */ /* 0x0002e8000c1e1900 */
[----:B------:R-:W2:Y:S01]  /*0930*/  LDG.E R14, desc[UR10][R2.64] ;  /* 0x0000000a020e7981 */ /* 0x000ea2000c1e1900 */
[----:B------:R-:W-:Y:S01]  /*0940*/  IMAD.WIDE.U32 R26, R27, 0x4, R4 ;  /* 0x000000041b1a7825 */ /* 0x000fe200078e0004 */
[----:B------:R-:W-:-:S02]  /*0950*/  IADD3 R11, PT, PT, R23, UR4, RZ ;  /* 0x00000004170b7c10 */ /* 0x000fc4000fffe0ff */
[----:B------:R-:W3:Y:S01]  /*0960*/  LDG.E R16, desc[UR10][R2.64+0x4] ;  /* 0x0000040a02107981 */ /* 0x000ee2000c1e1900 */
[--C-:B------:R-:W-:Y:S01]  /*0970*/  IMAD.WIDE.U32 R22, R23, 0x4, R4.reuse ;  /* 0x0000000417167825 */ /* 0x100fe200078e0004 */
[C---:B------:R-:W-:Y:S02]  /*0980*/  IADD3 R25, PT, PT, R11.reuse, UR4, RZ ;  /* 0x000000040b197c10 */ /* 0x040fe4000fffe0ff */
[----:B------:R-:W4:Y:S01]  /*0990*/  LDG.E R17, desc[UR10][R26.64] ;  /* 0x0000000a1a117981 */ /* 0x000f22000c1e1900 */
[----:B------:R-:W-:-:S03]  /*09a0*/  IMAD.WIDE.U32 R10, R11, 0x4, R4 ;  /* 0x000000040b0a7825 */ /* 0x000fc600078e0004 */
[----:B------:R-:W4:Y:S01]  /*09b0*/  LDG.E R18, desc[UR10][R2.64+0x8] ;  /* 0x0000080a02127981 */ /* 0x000f22000c1e1900 */
[C---:B------:R-:W-:Y:S01]  /*09c0*/  IADD3 R29, PT, PT, R25.reuse, UR4, RZ ;  /* 0x00000004191d7c10 */ /* 0x040fe2000fffe0ff */
[--C-:B0-----:R-:W-:Y:S02]  /*09d0*/  IMAD.WIDE.U32 R6, R25, 0x4, R4.reuse ;  /* 0x0000000419067825 */ /* 0x101fe400078e0004 */
[----:B------:R-:W5:Y:S04]  /*09e0*/  LDG.E R20, desc[UR10][R22.64] ;  /* 0x0000000a16147981 */ /* 0x000f68000c1e1900 */
[----:B------:R-:W5:Y:S01]  /*09f0*/  LDG.E R21, desc[UR10][R2.64+0xc] ;  /* 0x00000c0a02157981 */ /* 0x000f62000c1e1900 */
[C---:B------:R-:W-:Y:S01]  /*0a00*/  IADD3 R24, PT, PT, R29.reuse, UR4, RZ ;  /* 0x000000041d187c10 */ /* 0x040fe2000fffe0ff */
[----:B-1----:R-:W-:-:S02]  /*0a10*/  IMAD.WIDE.U32 R8, R29, 0x4, R4 ;  /* 0x000000041d087825 */ /* 0x002fc400078e0004 */
[----:B------:R-:W5:Y:S04]  /*0a20*/  LDG.E R10, desc[UR10][R10.64] ;  /* 0x0000000a0a0a7981 */ /* 0x000f68000c1e1900 */
[----:B------:R-:W5:Y:S01]  /*0a30*/  LDG.E R25, desc[UR10][R2.64+0x10] ;  /* 0x0000100a02197981 */ /* 0x000f62000c1e1900 */
[----:B------:R-:W-:-:S03]  /*0a40*/  IMAD.WIDE.U32 R4, R24, 0x4, R4 ;  /* 0x0000000418047825 */ /* 0x000fc600078e0004 */
[----:B------:R-:W5:Y:S04]  /*0a50*/  LDG.E R6, desc[UR10][R6.64] ;  /* 0x0000000a06067981 */ /* 0x000f68000c1e1900 */
[----:B------:R-:W5:Y:S04]  /*0a60*/  LDG.E R27, desc[UR10][R2.64+0x14] ;  /* 0x0000140a021b7981 */ /* 0x000f68000c1e1900 */
[----:B------:R-:W5:Y:S04]  /*0a70*/  LDG.E R9, desc[UR10][R8.64] ;  /* 0x0000000a08097981 */ /* 0x000f68000c1e1900 */
[----:B------:R-:W5:Y:S04]  /*0a80*/  LDG.E R22, desc[UR10][R2.64+0x18] ;  /* 0x0000180a02167981 */ /* 0x000f68000c1e1900 */
[----:B------:R-:W5:Y:S04]  /*0a90*/  LDG.E R5, desc[UR10][R4.64] ;  /* 0x0000000a04057981 */ /* 0x000f68000c1e1900 */
[----:B------:R-:W5:Y:S01]  /*0aa0*/  LDG.E R23, desc[UR10][R2.64+0x1c] ;  /* 0x00001c0a02177981 */ /* 0x000f62000c1e1900 */
[----:B------:R-:W-:Y:S01]  /*0ab0*/  IADD3 R13, PT, PT, R13, 0x8, RZ ;  /* 0x000000080d0d7810 */ /* 0x000fe20007ffe0ff */
[----:B--2---:R-:W-:-:S04]  /*0ac0*/  FFMA R12, R12, R14, R19 ;  /* 0x0000000e0c0c7223 */ /* 0x004fc80000000013 */
[----:B---3--:R-:W-:-:S04]  /*0ad0*/  FFMA R12, R15, R16, R12 ;  /* 0x000000100f0c7223 */ /* 0x008fc8000000000c */
[----:B----4-:R-:W-:-:S04]  /*0ae0*/  FFMA R17, R17, R18, R12 ;  /* 0x0000001211117223 */ /* 0x010fc8000000000c */
[----:B-----5:R-:W-:-:S04]  /*0af0*/  FFMA R17, R20, R21, R17 ;  /* 0x0000001514117223 */ /* 0x020fc80000000011 */
[----:B------:R-:W-:-:S04]  /*0b00*/  FFMA R17, R10, R25, R17 ;  /* 0x000000190a117223 */ /* 0x000fc80000000011 */
[----:B------:R-:W-:-:S04]  /*0b10*/  FFMA R6, R6, R27, R17 ;  /* 0x0000001b06067223 */ /* 0x000fc80000000011 */
[----:B------:R-:W-:-:S04]  /*0b20*/  FFMA R6, R9, R22, R6 ;  /* 0x0000001609067223 */ /* 0x000fc80000000006 */
[----:B------:R-:W-:-:S07]  /*0b30*/  FFMA R19, R5, R23, R6 ;  /* 0x0000001705137223 */ /* 0x000fce0000000006 */
.L_x_3:
        /* <DEDUP_REMOVED lines=12> */
[----:B------:R-:W-:Y:S02]  /*0c00*/  IMAD.WIDE.U32 R8, R9, 0x4, R2 ;  /* 0x0000000409087825 */ /* 0x000fe400078e0002 */
[----:B0-----:R-:W2:Y:S02]  /*0c10*/  LDG.E R6, desc[UR10][R6.64] ;  /* 0x0000000a06067981 */ /* 0x001ea4000c1e1900 */
[----:B---3--:R-:W-:Y:S01]  /*0c20*/  IMAD.WIDE.U32 R4, R13, 0x4, R4 ;  /* 0x000000040d047825 */ /* 0x008fe200078e0004 */
[C---:B------:R-:W-:Y:S01]  /*0c30*/  IADD3 R15, PT, PT, R11.reuse, UR5, RZ ;  /* 0x000000050b0f7c10 */ /* 0x040fe2000fffe0ff */
[----:B------:R-:W3:Y:S02]  /*0c40*/  LDG.E R9, desc[UR10][R8.64] ;  /* 0x0000000a08097981 */ /* 0x000ee4000c1e1900 */
[--C-:B------:R-:W-:Y:S02]  /*0c50*/  IMAD.WIDE.U32 R10, R11, 0x4, R2.reuse ;  /* 0x000000040b0a7825 */ /* 0x100fe400078e0002 */
[----:B------:R-:W2:Y:S02]  /*0c60*/  LDG.E R12, desc[UR10][R4.64] ;  /* 0x0000000a040c7981 */ /* 0x000ea4000c1e1900 */
[----:B------:R-:W-:-:S02]  /*0c70*/  IMAD.WIDE.U32 R2, R15, 0x4, R2 ;  /* 0x000000040f027825 */ /* 0x000fc400078e0002 */
[----:B------:R-:W3:Y:S04]  /*0c80*/  LDG.E R14, desc[UR10][R4.64+0x4] ;  /* 0x0000040a040e7981 */ /* 0x000ee8000c1e1900 */
[----:B------:R-:W4:Y:S04]  /*0c90*/  LDG.E R11, desc[UR10][R10.64] ;  /* 0x0000000a0a0b7981 */ /* 0x000f28000c1e1900 */
[----:B------:R-:W4:Y:S04]  /*0ca0*/  LDG.E R15, desc[UR10][R4.64+0x8] ;  /* 0x0000080a040f7981 */ /* 0x000f28000c1e1900 */
[----:B------:R-:W5:Y:S04]  /*0cb0*/  LDG.E R3, desc[UR10][R2.64] ;  /* 0x0000000a02037981 */ /* 0x000f68000c1e1900 */
[----:B------:R-:W5:Y:S01]  /*0cc0*/  LDG.E R16, desc[UR10][R4.64+0xc] ;  /* 0x00000c0a04107981 */ /* 0x000f62000c1e1900 */
[----:B------:R-:W-:Y:S01]  /*0cd0*/  IADD3 R13, PT, PT, R13, 0x4, RZ ;  /* 0x000000040d0d7810 */ /* 0x000fe20007ffe0ff */
[----:B--2---:R-:W-:-:S04]  /*0ce0*/  FFMA R6, R6, R12, R19 ;  /* 0x0000000c06067223 */ /* 0x004fc80000000013 */
[----:B---3--:R-:W-:-:S04]  /*0cf0*/  FFMA R6, R9, R14, R6 ;  /* 0x0000000e09067223 */ /* 0x008fc80000000006 */
[----:B----4-:R-:W-:-:S04]  /*0d00*/  FFMA R6, R11, R15, R6 ;  /* 0x0000000f0b067223 */ /* 0x010fc80000000006 */
[----:B-----5:R-:W-:-:S07]  /*0d10*/  FFMA R19, R3, R16, R6 ;  /* 0x0000001003137223 */ /* 0x020fce0000000006 */
.L_x_4:
[----:B------:R-:W-:Y:S05]  /*0d20*/  BRA.U !UP1, `(.L_x_2) ;  /* 0x0000000109507547 */ /* 0x000fea000b800000 */
[----:B------:R-:W1:Y:S01]  /*0d30*/  LDC.64 R2, c[0x0][0x388] ;  /* 0x0000e200ff027b82 */ /* 0x000e620000000a00 */
[----:B------:R-:W2:Y:S01]  /*0d40*/  LDCU UR5, c[0x0][0x398] ;  /* 0x00007300ff0577ac */ /* 0x000ea20008000800 */
[----:B------:R-:W-:-:S06]  /*0d50*/  UIADD3 UR4, UPT, UPT, -UR4, URZ, URZ ;  /* 0x000000ff04047290 */ /* 0x000fcc000fffe1ff */
[----:B------:R-:W3:Y:S01]  /*0d60*/  LDC.64 R6, c[0x0][0x380] ;  /* 0x0000e000ff067b82 */ /* 0x000ee20000000a00 */
[----:B-1----:R-:W-:-:S04]  /*0d70*/  IMAD.WIDE.U32 R2, R13, 0x4, R2 ;  /* 0x000000040d027825 */ /* 0x002fc800078e0002 */
[----:B--2---:R-:W-:Y:S01]  /*0d80*/  IMAD R13, R13, UR5, R0 ;  /* 0x000000050d0d7c24 */ /* 0x004fe2000f8e0200 */
[----:B------:R-:W-:Y:S02]  /*0d90*/  MOV R8, R2 ;  /* 0x0000000200087202 */ /* 0x000fe40000000f00 */
[----:B------:R-:W-:-:S07]  /*0da0*/  MOV R9, R3 ;  /* 0x0000000300097202 */ /* 0x000fce0000000f00 */
.L_x_5:
[----:B---3--:R-:W-:Y:S01]  /*0db0*/  IMAD.WIDE.U32 R2, R13, 0x4, R6 ;  /* 0x000000040d027825 */ /* 0x008fe200078e0006 */
[----:B------:R-:W-:Y:S02]  /*0dc0*/  MOV R4, R8 ;  /* 0x0000000800047202 */ /* 0x000fe40000000f00 */
[----:B------:R-:W-:-:S03]  /*0dd0*/  MOV R5, R9 ;  /* 0x0000000900057202 */ /* 0x000fc60000000f00 */
[----:B0-----:R-:W2:Y:S04]  /*0de0*/  LDG.E R2, desc[UR10][R2.64] ;  /* 0x0000000a02027981 */ /* 0x001ea8000c1e1900 */
[----:B------:R-:W2:Y:S01]  /*0df0*/  LDG.E R4, desc[UR10][R4.64] ;  /* 0x0000000a04047981 */ /* 0x000ea2000c1e1900 */
[----:B------:R-:W-:Y:S01]  /*0e00*/  UIADD3 UR4, UPT, UPT, UR4, 0x1, URZ ;  /* 0x0000000104047890 */ /* 0x000fe2000fffe0ff */
[----:B------:R-:W-:Y:S02]  /*0e10*/  IADD3 R8, P0, PT, R8, 0x4, RZ ;  /* 0x0000000408087810 */ /* 0x000fe40007f1e0ff */
[----:B------:R-:W-:Y:S01]  /*0e20*/  IADD3 R13, PT, PT, R13, UR5, RZ ;  /* 0x000000050d0d7c10 */ /* 0x000fe2000fffe0ff */
[----:B------:R-:W-:Y:S01]  /*0e30*/  UISETP.NE.AND UP0, UPT, UR4, URZ, UPT ;  /* 0x000000ff0400728c */ /* 0x000fe2000bf05270 */
[----:B------:R-:W-:Y:S01]  /*0e40*/  IADD3.X R9, PT, PT, RZ, R9, RZ, P0, !PT ;  /* 0x00000009ff097210 */ /* 0x000fe200007fe4ff */
[----:B--2---:R-:W-:-:S07]  /*0e50*/  FFMA R19, R2, R4, R19 ;  /* 0x0000000402137223 */ /* 0x004fce0000000013 */
[----:B------:R-:W-:Y:S05]  /*0e60*/  BRA.U UP0, `(.L_x_5) ;  /* 0xfffffffd00d07547 */ /* 0x000fea000b83ffff */
.L_x_2:
[----:B------:R-:W1:Y:S02]  /*0e70*/  LDC.64 R2, c[0x0][0x390] ;  /* 0x0000e400ff027b82 */ /* 0x000e640000000a00 */
[----:B-1----:R-:W-:-:S05]  /*0e80*/  IMAD.WIDE.U32 R2, R0, 0x4, R2 ;  /* 0x0000000400027825 */ /* 0x002fca00078e0002 */
[----:B0-----:R-:W-:Y:S01]  /*0e90*/  STG.E desc[UR10][R2.64], R19 ;  /* 0x0000001302007986 */ /* 0x001fe2000c10190a */
[----:B------:R-:W-:Y:S05]  /*0ea0*/  EXIT ;  /* 0x000000000000794d */ /* 0x000fea0003800000 */
.L_x_6:
[----:B------:R-:W-:-:S00]  /*0eb0*/  BRA `(.L_x_6) ;  /* 0xfffffffc00fc7947 */ /* 0x000fc0000383ffff */
[----:B------:R-:W-:-:S00]  /*0ec0*/  NOP ;  /* 0x0000000000007918 */ /* 0x000fc00000000000 */
        /* <DEDUP_REMOVED lines=11> */
.L_x_14:


//--------------------- .text._Z10gemv_naivePfS_S_ii --------------------------
	.section	.text._Z10gemv_naivePfS_S_ii,"ax",@progbits
	.align	128
        .global         _Z10gemv_naivePfS_S_ii
        .type           _Z10gemv_naivePfS_S_ii,@function
        .size           _Z10gemv_naivePfS_S_ii,(.L_x_15 - _Z10gemv_naivePfS_S_ii)
        .other          _Z10gemv_naivePfS_S_ii,@"STO_CUDA_ENTRY STV_DEFAULT"
_Z10gemv_naivePfS_S_ii:
.text._Z10gemv_naivePfS_S_ii:
[----:B------:R-:W-:Y:S01]  /*0000*/  LDC R1, c[0x0][0x37c] ;  /* 0x0000df00ff017b82 */ /* 0x000fe20000000800 */
[----:B------:R-:W0:Y:S07]  /*0010*/  S2R R3, SR_TID.X ;  /* 0x0000000000037919 */ /* 0x000e2e0000002100 */
[----:B------:R-:W0:Y:S01]  /*0020*/  S2UR UR4, SR_CTAID.X ;  /* 0x00000000000479c3 */ /* 0x000e220000002500 */
[----:B------:R-:W1:Y:S07]  /*0030*/  LDCU UR5, c[0x0][0x398] ;  /* 0x00007300ff0577ac */ /* 0x000e6e0008000800 */
[----:B------:R-:W0:Y:S02]  /*0040*/  LDC R14, c[0x0][0x360] ;  /* 0x0000d800ff0e7b82 */ /* 0x000e240000000800 */
[----:B0-----:R-:W-:-:S05]  /*0050*/  IMAD R14, R14, UR4, R3 ;  /* 0x000000040e0e7c24 */ /* 0x001fca000f8e0203 */
[----:B-1----:R-:W-:-:S13]  /*0060*/  ISETP.GE.U32.AND P0, PT, R14, UR5, PT ;  /* 0x000000050e007c0c */ /* 0x002fda000bf06070 */
[----:B------:R-:W-:Y:S05]  /*0070*/  @P0 EXIT ;  /* 0x000000000000094d */ /* 0x000fea0003800000 */
[----:B------:R-:W0:Y:S01]  /*0080*/  LDCU UR8, c[0x0][0x39c] ;  /* 0x00007380ff0877ac */ /* 0x000e220008000800 */
[----:B------:R-:W-:Y:S01]  /*0090*/  HFMA2 R0, -RZ, RZ, 0, 0 ;  /* 0x00000000ff007431 */ /* 0x000fe200000001ff */
[----:B------:R-:W1:Y:S01]  /*00a0*/  LDCU.64 UR6, c[0x0][0x358] ;  /* 0x00006b00ff0677ac */ /* 0x000e620008000a00 */
[----:B0-----:R-:W-:-:S09]  /*00b0*/  UISETP.NE.AND UP0, UPT, UR8, URZ, UPT ;  /* 0x000000ff0800728c */ /* 0x001fd2000bf05270 */
[----:B-1----:R-:W-:Y:S05]  /*00c0*/  BRA.U !UP0, `(.L_x_7) ;  /* 0x0000000d08087547 */ /* 0x002fea000b800000 */
[----:B------:R-:W-:Y:S01]  /*00d0*/  UISETP.GE.U32.AND UP0, UPT, UR8, 0x10, UPT ;  /* 0x000000100800788c */ /* 0x000fe2000bf06070 */
[----:B------:R-:W-:Y:S01]  /*00e0*/  MOV R0, RZ ;  /* 0x000000ff00007202 */ /* 0x000fe20000000f00 */
[----:B------:R-:W-:Y:S01]  /*00f0*/  ULOP3.LUT UR4, UR8, 0xf, URZ, 0xc0, !UPT ;  /* 0x0000000f08047892 */ /* 0x000fe2000f8ec0ff */
[----:B------:R-:W-:-:S03]  /*0100*/  MOV R17, RZ ;  /* 0x000000ff00117202 */ /* 0x000fc60000000f00 */
[----:B------:R-:W-:-:S03]  /*0110*/  UISETP.NE.AND UP1, UPT, UR4, URZ, UPT ;  /* 0x000000ff0400728c */ /* 0x000fc6000bf25270 */
[----:B------:R-:W-:Y:S08]  /*0120*/  BRA.U !UP0, `(.L_x_8) ;  /* 0x0000000508687547 */ /* 0x000ff0000b800000 */
[----:B------:R-:W-:Y:S01]  /*0130*/  ULOP3.LUT UR5, UR8, 0xfffffff0, URZ, 0xc0, !UPT ;  /* 0xfffffff008057892 */ /* 0x000fe2000f8ec0ff */
[----:B------:R-:W-:Y:S01]  /*0140*/  HFMA2 R15, -RZ, RZ, 0, 0 ;  /* 0x00000000ff0f7431 */ /* 0x000fe200000001ff */
[----:B------:R-:W-:-:S04]  /*0150*/  MOV R0, RZ ;  /* 0x000000ff00007202 */ /* 0x000fc80000000f00 */
[----:B------:R-:W-:-:S07]  /*0160*/  MOV R17, UR5 ;  /* 0x0000000500117c02 */ /* 0x000fce0008000f00 */
.L_x_9:
[----:B------:R-:W0:Y:S01]  /*0170*/  LDC.64 R6, c[0x0][0x380] ;  /* 0x0000e000ff067b82 */ /* 0x000e220000000a00 */
[----:B------:R-:W-:-:S05]  /*0180*/  IMAD R21, R14, UR8, R15 ;  /* 0x000000080e157c24 */ /* 0x000fca000f8e020f */
[C---:B------:R-:W-:Y:S02]  /*0190*/  IADD3 R13, PT, PT, R21.reuse, 0x1, RZ ;  /* 0x00000001150d7810 */ /* 0x040fe40007ffe0ff */
[----:B------:R-:W1:Y:S01]  /*01a0*/  LDC.64 R4, c[0x0][0x388] ;  /* 0x0000e200ff047b82 */ /* 0x000e620000000a00 */
[C---:B------:R-:W-:Y:S02]  /*01b0*/  IADD3 R11, PT, PT, R21.reuse, 0x2, RZ ;  /* 0x00000002150b7810 */ /* 0x040fe40007ffe0ff */
[C---:B------:R-:W-:Y:S01]  /*01c0*/  IADD3 R9, PT, PT, R21.reuse, 0x3, RZ ;  /* 0x0000000315097810 */ /* 0x040fe20007ffe0ff */
[----:B0-----:R-:W-:-:S04]  /*01d0*/  IMAD.WIDE.U32 R28, R21, 0x4, R6 ;  /* 0x00000004151c7825 */ /* 0x001fc800078e0006 */
[----:B------:R-:W-:Y:S02]  /*01e0*/  IMAD.WIDE.U32 R12, R13, 0x4, R6 ;  /* 0x000000040d0c7825 */ /* 0x000fe400078e0006 */
[----:B------:R-:W2:Y:S02]  /*01f0*/  LDG.E R28, desc[UR6][R28.64] ;  /* 0x000000061c1c7981 */ /* 0x000ea4000c1e1900 */
[----:B-1----:R-:W-:Y:S02]  /*0200*/  IMAD.WIDE.U32 R4, R15, 0x4, R4 ;  /* 0x000000040f047825 */ /* 0x002fe400078e0004 */
[----:B------:R0:W3:Y:S04]  /*0210*/  LDG.E R2, desc[UR6][R12.64] ;  /* 0x000000060c027981 */ /* 0x0000e8000c1e1900 */
[----:B------:R-:W2:Y:S01]  /*0220*/  LDG.E R3, desc[UR6][R4.64] ;  /* 0x0000000604037981 */ /* 0x000ea2000c1e1900 */
[----:B------:R-:W-:Y:S01]  /*0230*/  IMAD.WIDE.U32 R10, R11, 0x4, R6 ;  /* 0x000000040b0a7825 */ /* 0x000fe200078e0006 */
[----:B------:R-:W-:-:S02]  /*0240*/  IADD3 R23, PT, PT, R21, 0x4, RZ ;  /* 0x0000000415177810 */ /* 0x000fc40007ffe0ff */
[----:B------:R-:W3:Y:S01]  /*0250*/  LDG.E R26, desc[UR6][R4.64+0x4] ;  /* 0x00000406041a7981 */ /* 0x000ee2000c1e1900 */
[----:B------:R-:W-:Y:S01]  /*0260*/  IMAD.WIDE.U32 R8, R9, 0x4, R6 ;  /* 0x0000000409087825 */ /* 0x000fe200078e0006 */
[C---:B------:R-:W-:Y:S02]  /*0270*/  IADD3 R25, PT, PT, R21.reuse, 0x5, RZ ;  /* 0x0000000515197810 */ /* 0x040fe40007ffe0ff */
[----:B------:R1:W4:Y:S04]  /*0280*/  LDG.E R19, desc[UR6][R10.64] ;  /* 0x000000060a137981 */ /* 0x000328000c1e1900 */
[----:B------:R-:W4:Y:S01]  /*0290*/  LDG.E R16, desc[UR6][R4.64+0x8] ;  /* 0x0000080604107981 */ /* 0x000f22000c1e1900 */
[----:B0-----:R-:W-:-:S03]  /*02a0*/  IADD3 R13, PT, PT, R21, 0x6, RZ ;  /* 0x00000006150d7810 */ /* 0x001fc60007ffe0ff */
[----:B------:R-:W5:Y:S01]  /*02b0*/  LDG.E R18, desc[UR6][R4.64+0xc] ;  /* 0x00000c0604127981 */ /* 0x000f62000c1e1900 */
[----:B-1----:R-:W-:-:S03]  /*02c0*/  IMAD.WIDE.U32 R10, R23, 0x4, R6 ;  /* 0x00000004170a7825 */ /* 0x002fc600078e0006 */
[----:B------:R0:W5:Y:S04]  /*02d0*/  LDG.E R23, desc[UR6][R8.64] ;  /* 0x0000000608177981 */ /* 0x000168000c1e1900 */
[----:B------:R-:W5:Y:S01]  /*02e0*/  LDG.E R20, desc[UR6][R4.64+0x10] ;  /* 0x0000100604147981 */ /* 0x000f62000c1e1900 */
[----:B------:R-:W-:-:S03]  /*02f0*/  IMAD.WIDE.U32 R12, R13, 0x4, R6 ;  /* 0x000000040d0c7825 */ /* 0x000fc600078e0006 */
[----:B------:R-:W5:Y:S01]  /*0300*/  LDG.E R27, desc[UR6][R4.64+0x14] ;  /* 0x00001406041b7981 */ /* 0x000f62000c1e1900 */
[----:B0-----:R-:W-:-:S03]  /*0310*/  IMAD.WIDE.U32 R8, R25, 0x4, R6 ;  /* 0x0000000419087825 */ /* 0x001fc600078e0006 */
[----:B------:R-:W5:Y:S04]  /*0320*/  LDG.E R25, desc[UR6][R10.64] ;  /* 0x000000060a197981 */ /* 0x000f68000c1e1900 */
[----:B------:R-:W5:Y:S04]  /*0330*/  LDG.E R22, desc[UR6][R8.64] ;  /* 0x0000000608167981 */ /* 0x000f68000c1e1900 */
[----:B------:R0:W5:Y:S04]  /*0340*/  LDG.E R24, desc[UR6][R12.64] ;  /* 0x000000060c187981 */ /* 0x000168000c1e1900 */
[----:B------:R-:W5:Y:S01]  /*0350*/  LDG.E R29, desc[UR6][R4.64+0x18] ;  /* 0x00001806041d7981 */ /* 0x000f62000c1e1900 */
[----:B0-----:R-:W-:-:S05]  /*0360*/  IADD3 R13, PT, PT, R21, 0xa, RZ ;  /* 0x0000000a150d7810 */ /* 0x001fca0007ffe0ff */
[----:B------:R-:W-:-:S04]  /*0370*/  IMAD.WIDE.U32 R12, R13, 0x4, R6 ;  /* 0x000000040d0c7825 */ /* 0x000fc800078e0006 */
[----:B--2---:R-:W-:Y:S01]  /*0380*/  FFMA R3, R28, R3, R0 ;  /* 0x000000031c037223 */ /* 0x004fe20000000000 */
[C---:B------:R-:W-:Y:S02]  /*0390*/  IADD3 R0, PT, PT, R21.reuse, 0x7, RZ ;  /* 0x0000000715007810 */ /* 0x040fe40007ffe0ff */
[----:B------:R-:W-:Y:S01]  /*03a0*/  IADD3 R28, PT, PT, R21, 0x8, RZ ;  /* 0x00000008151c7810 */ /* 0x000fe20007ffe0ff */
[----:B---3--:R-:W-:Y:S02]  /*03b0*/  FFMA R26, R2, R26, R3 ;  /* 0x0000001a021a7223 */ /* 0x008fe40000000003 */
[----:B------:R-:W-:-:S04]  /*03c0*/  IMAD.WIDE.U32 R2, R0, 0x4, R6 ;  /* 0x0000000400027825 */ /* 0x000fc800078e0006 */
[----:B------:R-:W-:Y:S01]  /*03d0*/  IMAD.WIDE.U32 R10, R28, 0x4, R6 ;  /* 0x000000041c0a7825 */ /* 0x000fe200078e0006 */
[----:B------:R-:W-:-:S03]  /*03e0*/  IADD3 R28, PT, PT, R21, 0x9, RZ ;  /* 0x00000009151c7810 */ /* 0x000fc60007ffe0ff */
[----:B----4-:R-:W-:Y:S01]  /*03f0*/  FFMA R26, R19, R16, R26 ;  /* 0x00000010131a7223 */ /* 0x010fe2000000001a */
[----:B------:R0:W2:Y:S04]  /*0400*/  LDG.E R0, desc[UR6][R2.64] ;  /* 0x0000000602007981 */ /* 0x0000a8000c1e1900 */
[----:B------:R-:W2:Y:S01]  /*0410*/  LDG.E R19, desc[UR6][R4.64+0x1c] ;  /* 0x00001c0604137981 */ /* 0x000ea2000c1e1900 */
[----:B------:R-:W-:-:S04]  /*0420*/  IMAD.WIDE.U32 R8, R28, 0x4, R6 ;  /* 0x000000041c087825 */ /* 0x000fc800078e0006 */
[----:B-----5:R-:W-:Y:S01]  /*0430*/  FFMA R18, R23, R18, R26 ;  /* 0x0000001217127223 */ /* 0x020fe2000000001a */
[----:B------:R-:W3:Y:S01]  /*0440*/  LDG.E R10, desc[UR6][R10.64] ;  /* 0x000000060a0a7981 */ /* 0x000ee2000c1e1900 */
[----:B------:R-:W-:-:S03]  /*0450*/  IADD3 R28, PT, PT, R21, 0xb, RZ ;  /* 0x0000000b151c7810 */ /* 0x000fc60007ffe0ff */
[----:B------:R-:W3:Y:S01]  /*0460*/  LDG.E R23, desc[UR6][R4.64+0x20] ;  /* 0x0000200604177981 */ /* 0x000ee2000c1e1900 */
[----:B------:R-:W-:-:S03]  /*0470*/  IADD3 R26, PT, PT, R21, 0xc, RZ ;  /* 0x0000000c151a7810 */ /* 0x000fc60007ffe0ff */
[----:B------:R1:W4:Y:S01]  /*0480*/  LDG.E R16, desc[UR6][R8.64] ;  /* 0x0000000608107981 */ /* 0x000322000c1e1900 */
[----:B------:R-:W-:-:S03]  /*0490*/  FFMA R20, R25, R20, R18 ;  /* 0x0000001419147223 */ /* 0x000fc60000000012 */
[----:B------:R5:W4:Y:S01]  /*04a0*/  LDG.E R11, desc[UR6][R12.64] ;  /* 0x000000060c0b7981 */ /* 0x000b22000c1e1900 */
[----:B0-----:R-:W-:-:S03]  /*04b0*/  IMAD.WIDE.U32 R2, R28, 0x4, R6 ;  /* 0x000000041c027825 */ /* 0x001fc600078e0006 */
[----:B------:R-:W4:Y:S01]  /*04c0*/  LDG.E R25, desc[UR6][R4.64+0x24] ;  /* 0x0000240604197981 */ /* 0x000f22000c1e1900 */
[----:B------:R-:W-:Y:S01]  /*04d0*/  FFMA R27, R22, R27, R20 ;  /* 0x0000001b161b7223 */ /* 0x000fe20000000014 */
[----:B------:R-:W-:Y:S02]  /*04e0*/  IADD3 R22, PT, PT, R21, 0xd, RZ ;  /* 0x0000000d15167810 */ /* 0x000fe40007ffe0ff */
[----:B------:R-:W4:Y:S01]  /*04f0*/  LDG.E R20, desc[UR6][R4.64+0x28] ;  /* 0x0000280604147981 */ /* 0x000f22000c1e1900 */
[----:B-1----:R-:W-:-:S04]  /*0500*/  IMAD.WIDE.U32 R8, R26, 0x4, R6 ;  /* 0x000000041a087825 */ /* 0x002fc800078e0006 */
[----:B------:R-:W-:Y:S01]  /*0510*/  FFMA R29, R24, R29, R27 ;  /* 0x0000001d181d7223 */ /* 0x000fe2000000001b */
[----:B------:R0:W4:Y:S01]  /*0520*/  LDG.E R18, desc[UR6][R2.64] ;  /* 0x0000000602127981 */ /* 0x000122000c1e1900 */
[C---:B------:R-:W-:Y:S01]  /*0530*/  IADD3 R24, PT, PT, R21.reuse, 0xe, RZ ;  /* 0x0000000e15187810 */ /* 0x040fe20007ffe0ff */
[----:B-----5:R-:W-:Y:S02]  /*0540*/  IMAD.WIDE.U32 R12, R22, 0x4, R6 ;  /* 0x00000004160c7825 */ /* 0x020fe400078e0006 */
[----:B------:R-:W5:Y:S01]  /*0550*/  LDG.E R27, desc[UR6][R4.64+0x2c] ;  /* 0x00002c06041b7981 */ /* 0x000f62000c1e1900 */
[----:B------:R-:W-:-:S03]  /*0560*/  IADD3 R26, PT, PT, R21, 0xf, RZ ;  /* 0x0000000f151a7810 */ /* 0x000fc60007ffe0ff */
[----:B------:R-:W5:Y:S01]  /*0570*/  LDG.E R8, desc[UR6][R8.64] ;  /* 0x0000000608087981 */ /* 0x000f62000c1e1900 */
[----:B0-----:R-:W-:-:S03]  /*0580*/  IMAD.WIDE.U32 R2, R24, 0x4, R6 ;  /* 0x0000000418027825 */ /* 0x001fc600078e0006 */
        /* <DEDUP_REMOVED lines=8> */
[----:B------:R-:W-:-:S04]  /*0610*/  IADD3 R15, PT, PT, R15, 0x10, RZ ;  /* 0x000000100f0f7810 */ /* 0x000fc80007ffe0ff */
[----:B------:R-:W-:Y:S01]  /*0620*/  ISETP.NE.AND P0, PT, R15, R17, PT ;  /* 0x000000110f00720c */ /* 0x000fe20003f05270 */
[----:B--2---:R-:W-:-:S04]  /*0630*/  FFMA R19, R0, R19, R29 ;  /* 0x0000001300137223 */ /* 0x004fc8000000001d */
[----:B---3--:R-:W-:-:S04]  /*0640*/  FFMA R19, R10, R23, R19 ;  /* 0x000000170a137223 */ /* 0x008fc80000000013 */
[----:B----4-:R-:W-:-:S04]  /*0650*/  FFMA R16, R16, R25, R19 ;  /* 0x0000001910107223 */ /* 0x010fc80000000013 */
[----:B------:R-:W-:-:S04]  /*0660*/  FFMA R11, R11, R20, R16 ;  /* 0x000000140b0b7223 */ /* 0x000fc80000000010 */
[----:B-----5:R-:W-:-:S04]  /*0670*/  FFMA R11, R18, R27, R11 ;  /* 0x0000001b120b7223 */ /* 0x020fc8000000000b */
[----:B------:R-:W-:-:S04]  /*0680*/  FFMA R11, R8, R22, R11 ;  /* 0x00000016080b7223 */ /* 0x000fc8000000000b */
[----:B------:R-:W-:-:S04]  /*0690*/  FFMA R11, R12, R21, R11 ;  /* 0x000000150c0b7223 */ /* 0x000fc8000000000b */
[----:B------:R-:W-:-:S04]  /*06a0*/  FFMA R11, R2, R24, R11 ;  /* 0x00000018020b7223 */ /* 0x000fc8000000000b */
[----:B------:R-:W-:Y:S01]  /*06b0*/  FFMA R0, R6, R26, R11 ;  /* 0x0000001a06007223 */ /* 0x000fe2000000000b */
[----:B------:R-:W-:Y:S06]  /*06c0*/  @P0 BRA `(.L_x_9) ;  /* 0xfffffff800a80947 */ /* 0x000fec000383ffff */
.L_x_8:
[----:B------:R-:W-:Y:S05]  /*06d0*/  BRA.U !UP1, `(.L_x_7) ;  /* 0x0000000509847547 */ /* 0x000fea000b800000 */
[----:B------:R-:W-:Y:S02]  /*06e0*/  UISETP.GE.U32.AND UP0, UPT, UR4, 0x8, UPT ;  /* 0x000000080400788c */ /* 0x000fe4000bf06070 */
[----:B------:R-:W-:-:S04]  /*06f0*/  ULOP3.LUT UR5, UR8, 0x7, URZ, 0xc0, !UPT ;  /* 0x0000000708057892 */ /* 0x000fc8000f8ec0ff */
[----:B------:R-:W-:-:S03]  /*0700*/  UISETP.NE.AND UP1, UPT, UR5, URZ, UPT ;  /* 0x000000ff0500728c */ /* 0x000fc6000bf25270 */
[----:B------:R-:W-:Y:S08]  /*0710*/  BRA.U !UP0, `(.L_x_10) ;  /* 0x0000000108b07547 */ /* 0x000ff0000b800000 */
[----:B------:R-:W0:Y:S01]  /*0720*/  LDC.64 R4, c[0x0][0x380] ;  /* 0x0000e000ff047b82 */ /* 0x000e220000000a00 */
[----:B------:R-:W-:-:S05]  /*0730*/  IMAD R11, R14, UR8, R17 ;  /* 0x000000080e0b7c24 */ /* 0x000fca000f8e0211 */
[C---:B------:R-:W-:Y:S02]  /*0740*/  IADD3 R9, PT, PT, R11.reuse, 0x1, RZ ;  /* 0x000000010b097810 */ /* 0x040fe40007ffe0ff */
[----:B------:R-:W1:Y:S01]  /*0750*/  LDC.64 R2, c[0x0][0x388] ;  /* 0x0000e200ff027b82 */ /* 0x000e620000000a00 */
[C---:B------:R-:W-:Y:S02]  /*0760*/  IADD3 R29, PT, PT, R11.reuse, 0x2, RZ ;  /* 0x000000020b1d7810 */ /* 0x040fe40007ffe0ff */
[C---:B------:R-:W-:Y:S02]  /*0770*/  IADD3 R21, PT, PT, R11.reuse, 0x3, RZ ;  /* 0x000000030b157810 */ /* 0x040fe40007ffe0ff */
[C---:B------:R-:W-:Y:S01]  /*0780*/  IADD3 R25, PT, PT, R11.reuse, 0x4, RZ ;  /* 0x000000040b197810 */ /* 0x040fe20007ffe0ff */
[----:B0-----:R-:W-:-:S04]  /*0790*/  IMAD.WIDE.U32 R6, R11, 0x4, R4 ;  /* 0x000000040b067825 */ /* 0x001fc800078e0004 */
[----:B------:R-:W-:Y:S01]  /*07a0*/  IMAD.WIDE.U32 R8, R9, 0x4, R4 ;  /* 0x0000000409087825 */ /* 0x000fe200078e0004 */
[----:B------:R0:W2:Y:S03]  /*07b0*/  LDG.E R15, desc[UR6][R6.64] ;  /* 0x00000006060f7981 */ /* 0x0000a6000c1e1900 */
[----:B-1----:R-:W-:Y:S01]  /*07c0*/  IMAD.WIDE.U32 R2, R17, 0x4, R2 ;  /* 0x0000000411027825 */ /* 0x002fe200078e0002 */
[----:B------:R1:W3:Y:S04]  /*07d0*/  LDG.E R12, desc[UR6][R8.64] ;  /* 0x00000006080c7981 */ /* 0x0002e8000c1e1900 */
[----:B------:R-:W2:Y:S01]  /*07e0*/  LDG.E R13, desc[UR6][R2.64] ;  /* 0x00000006020d7981 */ /* 0x000ea2000c1e1900 */
[----:B------:R-:W-:-:S03]  /*07f0*/  IMAD.WIDE.U32 R28, R29, 0x4, R4 ;  /* 0x000000041d1c7825 */ /* 0x000fc600078e0004 */
[----:B------:R-:W3:Y:S01]  /*0800*/  LDG.E R19, desc[UR6][R2.64+0x4] ;  /* 0x0000040602137981 */ /* 0x000ee2000c1e1900 */
[--C-:B------:R-:W-:Y:S01]  /*0810*/  IMAD.WIDE.U32 R20, R21, 0x4, R4.reuse ;  /* 0x0000000415147825 */ /* 0x100fe200078e0004 */
[----:B------:R-:W-:Y:S02]  /*0820*/  IADD3 R27, PT, PT, R11, 0x5, RZ ;  /* 0x000000050b1b7810 */ /* 0x000fe40007ffe0ff */
[----:B------:R-:W4:Y:S01]  /*0830*/  LDG.E R16, desc[UR6][R28.64] ;  /* 0x000000061c107981 */ /* 0x000f22000c1e1900 */
[----:B0-----:R-:W-:-:S03]  /*0840*/  IMAD.WIDE.U32 R6, R25, 0x4, R4 ;  /* 0x0000000419067825 */ /* 0x001fc600078e0004 */
[----:B------:R-:W4:Y:S01]  /*0850*/  LDG.E R23, desc[UR6][R2.64+0x8] ;  /* 0x0000080602177981 */ /* 0x000f22000c1e1900 */
[----:B------:R-:W-:Y:S01]  /*0860*/  IADD3 R10, PT, PT, R11, 0x6, RZ ;  /* 0x000000060b0a7810 */ /* 0x000fe20007ffe0ff */
[--C-:B-1----:R-:W-:Y:S02]  /*0870*/  IMAD.WIDE.U32 R8, R27, 0x4, R4.reuse ;  /* 0x000000041b087825 */ /* 0x102fe400078e0004 */
[----:B------:R-:W5:Y:S04]  /*0880*/  LDG.E R20, desc[UR6][R20.64] ;  /* 0x0000000614147981 */ /* 0x000f68000c1e1900 */
[----:B------:R-:W5:Y:S01]  /*0890*/  LDG.E R25, desc[UR6][R2.64+0xc] ;  /* 0x00000c0602197981 */ /* 0x000f62000c1e1900 */
[----:B------:R-:W-:Y:S01]  /*08a0*/  IADD3 R18, PT, PT, R11, 0x7, RZ ;  /* 0x000000070b127810 */ /* 0x000fe20007ffe0ff */
[----:B------:R-:W-:-:S02]  /*08b0*/  IMAD.WIDE.U32 R10, R10, 0x4, R4 ;  /* 0x000000040a0a7825 */ /* 0x000fc400078e0004 */
        /* <DEDUP_REMOVED lines=18> */
.L_x_10:
        /* <DEDUP_REMOVED lines=29> */
.L_x_11:
[----:B------:R-:W-:Y:S05]  /*0bb0*/  BRA.U !UP1, `(.L_x_7) ;  /* 0x00000001094c7547 */ /* 0x000fea000b800000 */
[----:B------:R-:W0:Y:S01]  /*0bc0*/  LDC.64 R2, c[0x0][0x388] ;  /* 0x0000e200ff027b82 */ /* 0x000e220000000a00 */
[----:B------:R-:W-:-:S07]  /*0bd0*/  UIADD3 UR4, UPT, UPT, -UR4, URZ, URZ ;  /* 0x000000ff04047290 */ /* 0x000fce000fffe1ff */
[----:B------:R-:W1:Y:S01]  /*0be0*/  LDC.64 R6, c[0x0][0x380] ;  /* 0x0000e000ff067b82 */ /* 0x000e620000000a00 */
[----:B0-----:R-:W-:-:S04]  /*0bf0*/  IMAD.WIDE.U32 R2, R17, 0x4, R2 ;  /* 0x0000000411027825 */ /* 0x001fc800078e0002 */
[----:B------:R-:W-:Y:S01]  /*0c00*/  IMAD R17, R14, UR8, R17 ;  /* 0x000000080e117c24 */ /* 0x000fe2000f8e0211 */
[----:B------:R-:W-:Y:S02]  /*0c10*/  MOV R8, R2 ;  /* 0x0000000200087202 */ /* 0x000fe40000000f00 */
[----:B------:R-:W-:-:S07]  /*0c20*/  MOV R9, R3 ;  /* 0x0000000300097202 */ /* 0x000fce0000000f00 */
.L_x_12:
[----:B-1----:R-:W-:Y:S01]  /*0c30*/  IMAD.WIDE.U32 R2, R17, 0x4, R6 ;  /* 0x0000000411027825 */ /* 0x002fe200078e0006 */
[----:B------:R-:W-:Y:S02]  /*0c40*/  MOV R4, R8 ;  /* 0x0000000800047202 */ /* 0x000fe40000000f00 */
[----:B------:R-:W-:-:S03]  /*0c50*/  MOV R5, R9 ;  /* 0x0000000900057202 */ /* 0x000fc60000000f00 */
[----:B------:R-:W2:Y:S04]  /*0c60*/  LDG.E R3, desc[UR6][R2.64] ;  /* 0x0000000602037981 */ /* 0x000ea8000c1e1900 */
[----:B------:R-:W2:Y:S01]  /*0c70*/  LDG.E R4, desc[UR6][R4.64] ;  /* 0x0000000604047981 */ /* 0x000ea2000c1e1900 */
[----:B------:R-:W-:Y:S01]  /*0c80*/  UIADD3 UR4, UPT, UPT, UR4, 0x1, URZ ;  /* 0x0000000104047890 */ /* 0x000fe2000fffe0ff */
[----:B------:R-:W-:Y:S02]  /*0c90*/  IADD3 R8, P0, PT, R8, 0x4, RZ ;  /* 0x0000000408087810 */ /* 0x000fe40007f1e0ff */
[----:B------:R-:W-:Y:S01]  /*0ca0*/  IADD3 R17, PT, PT, R17, 0x1, RZ ;  /* 0x0000000111117810 */ /* 0x000fe20007ffe0ff */
[----:B------:R-:W-:Y:S01]  /*0cb0*/  UISETP.NE.AND UP0, UPT, UR4, URZ, UPT ;  /* 0x000000ff0400728c */ /* 0x000fe2000bf05270 */
[----:B------:R-:W-:Y:S01]  /*0cc0*/  IADD3.X R9, PT, PT, RZ, R9, RZ, P0, !PT ;  /* 0x00000009ff097210 */ /* 0x000fe200007fe4ff */
[----:B--2---:R-:W-:-:S07]  /*0cd0*/  FFMA R0, R3, R4, R0 ;  /* 0x0000000403007223 */ /* 0x004fce0000000000 */
[----:B------:R-:W-:Y:S05]  /*0ce0*/  BRA.U UP0, `(.L_x_12) ;  /* 0xfffffffd00d07547 */ /* 0x000fea000b83ffff */
.L_x_7:
[----:B------:R-:W0:Y:S02]  /*0cf0*/  LDC.64 R2, c[0x0][0x390] ;  /* 0x0000e400ff027b82 */ /* 0x000e240000000a00 */
[----:B0-----:R-:W-:-:S05]  /*0d00*/  IMAD.WIDE.U32 R14, R14, 0x4, R2 ;  /* 0x000000040e0e7825 */ /* 0x001fca00078e0002 */
[----:B------:R-:W-:Y:S01]  /*0d10*/  STG.E desc[UR6][R14.64], R0 ;  /* 0x000000000e007986 */ /* 0x000fe2000c101906 */
[----:B------:R-:W-:Y:S05]  /*0d20*/  EXIT ;  /* 0x000000000000794d */ /* 0x000fea0003800000 */
.L_x_13:
        /* <DEDUP_REMOVED lines=13> */
.L_x_15:


//--------------------- .nv.shared.reserved.0     --------------------------
	.section	.nv.shared.reserved.0,"aw",@nobits
	.weak		__nv_reservedSMEM_offset_0_alias
	.size		__nv_reservedSMEM_offset_0_alias, 0, 64
	.other		__nv_reservedSMEM_offset_0_alias,@"STO_CUDA_RESERVED_SHARED STV_DEFAULT"
__nv_reservedSMEM_offset_0_alias:
	.zero		0
	.zero		64


//--------------------- .nv.constant0._Z14gemv_transposePfS_S_ii --------------------------
	.section	.nv.constant0._Z14gemv_transposePfS_S_ii,"a",@progbits
	.sectionflags	@""
	.align	4
.nv.constant0._Z14gemv_transposePfS_S_ii:
	.zero		928


//--------------------- .nv.constant0._Z10gemv_naivePfS_S_ii --------------------------
	.section	.nv.constant0._Z10gemv_naivePfS_S_ii,"a",@progbits
	.sectionflags	@""
	.align	4
.nv.constant0._Z10gemv_naivePfS_S_ii:
	.zero		928


//--------------------- SYMBOLS --------------------------

	.type		.nv.reservedSmem.offset0,@object
	.size		.nv.reservedSmem.offset0,0x4
